//
// Generated by NVIDIA NVVM Compiler
//
// Compiler Build ID: CL-36424714
// Cuda compilation tools, release 13.0, V13.0.88
// Based on NVVM 20.0.0
//

.version 9.0
.target sm_100
.address_size 64

	// .globl	_Z13cudaFW_phase1iiPii
.extern .shared .align 16 .b8 dist[];
.extern .shared .align 16 .b8 share_space[];

.visible .entry _Z13cudaFW_phase1iiPii(
	.param .u32 _Z13cudaFW_phase1iiPii_param_0,
	.param .u32 _Z13cudaFW_phase1iiPii_param_1,
	.param .u64 .ptr .align 1 _Z13cudaFW_phase1iiPii_param_2,
	.param .u32 _Z13cudaFW_phase1iiPii_param_3
)
{
	.reg .pred 	%p<15>;
	.reg .b32 	%r<88>;
	.reg .b64 	%rd<5>;

	ld.param.u32 	%r39, [_Z13cudaFW_phase1iiPii_param_0];
	ld.param.u32 	%r40, [_Z13cudaFW_phase1iiPii_param_1];
	ld.param.u64 	%rd2, [_Z13cudaFW_phase1iiPii_param_2];
	ld.param.u32 	%r38, [_Z13cudaFW_phase1iiPii_param_3];
	cvta.to.global.u64 	%rd3, %rd2;
	mov.u32 	%r41, %tid.x;
	mov.u32 	%r1, %tid.y;
	mul.lo.s32 	%r42, %r38, %r39;
	add.s32 	%r2, %r42, %r41;
	add.s32 	%r43, %r42, %r1;
	max.s32 	%r44, %r2, %r43;
	setp.lt.s32 	%p1, %r44, %r40;
	setp.ge.s32 	%p2, %r44, %r40;
	mad.lo.s32 	%r45, %r2, %r40, %r43;
	mul.wide.s32 	%rd4, %r45, 4;
	add.s64 	%rd1, %rd3, %rd4;
	mul.lo.s32 	%r4, %r38, %r41;
	add.s32 	%r46, %r4, %r1;
	shl.b32 	%r47, %r46, 2;
	mov.u32 	%r48, dist;
	add.s32 	%r5, %r48, %r47;
	@%p2 bra 	$L__BB0_2;
	ld.global.u32 	%r49, [%rd1];
	st.shared.u32 	[%r5], %r49;
$L__BB0_2:
	setp.lt.s32 	%p3, %r44, %r40;
	@%p3 bra 	$L__BB0_4;
	mov.b32 	%r51, 10000000;
	st.shared.u32 	[%r5], %r51;
$L__BB0_4:
	bar.sync 	0;
	setp.lt.s32 	%p4, %r38, 1;
	@%p4 bra 	$L__BB0_21;
	and.b32  	%r6, %r38, 3;
	setp.lt.u32 	%p5, %r38, 4;
	mov.b32 	%r84, 0;
	@%p5 bra 	$L__BB0_16;
	and.b32  	%r84, %r38, 2147483644;
	neg.s32 	%r83, %r84;
	shl.b32 	%r9, %r38, 2;
	shl.b32 	%r53, %r1, 2;
	add.s32 	%r82, %r48, %r53;
	shl.b32 	%r11, %r38, 4;
	shl.b32 	%r12, %r38, 3;
	mul.lo.s32 	%r13, %r38, 12;
	shl.b32 	%r55, %r4, 2;
	add.s32 	%r56, %r55, %r48;
	add.s32 	%r81, %r56, 8;
$L__BB0_7:
	.pragma "nounroll";
	ld.shared.u32 	%r57, [%r5];
	ld.shared.u32 	%r58, [%r81+-8];
	ld.shared.u32 	%r59, [%r82];
	add.s32 	%r18, %r59, %r58;
	setp.le.s32 	%p6, %r57, %r18;
	@%p6 bra 	$L__BB0_9;
	st.shared.u32 	[%r5], %r18;
$L__BB0_9:
	bar.sync 	0;
	ld.shared.u32 	%r60, [%r5];
	ld.shared.u32 	%r61, [%r81+-4];
	add.s32 	%r62, %r82, %r9;
	ld.shared.u32 	%r63, [%r62];
	add.s32 	%r19, %r63, %r61;
	setp.le.s32 	%p7, %r60, %r19;
	@%p7 bra 	$L__BB0_11;
	st.shared.u32 	[%r5], %r19;
$L__BB0_11:
	bar.sync 	0;
	ld.shared.u32 	%r64, [%r5];
	ld.shared.u32 	%r65, [%r81];
	add.s32 	%r66, %r82, %r12;
	ld.shared.u32 	%r67, [%r66];
	add.s32 	%r20, %r67, %r65;
	setp.le.s32 	%p8, %r64, %r20;
	@%p8 bra 	$L__BB0_13;
	st.shared.u32 	[%r5], %r20;
$L__BB0_13:
	bar.sync 	0;
	ld.shared.u32 	%r68, [%r5];
	ld.shared.u32 	%r69, [%r81+4];
	add.s32 	%r70, %r82, %r13;
	ld.shared.u32 	%r71, [%r70];
	add.s32 	%r21, %r71, %r69;
	setp.le.s32 	%p9, %r68, %r21;
	@%p9 bra 	$L__BB0_15;
	st.shared.u32 	[%r5], %r21;
$L__BB0_15:
	bar.sync 	0;
	add.s32 	%r83, %r83, 4;
	add.s32 	%r82, %r82, %r11;
	add.s32 	%r81, %r81, 16;
	setp.ne.s32 	%p10, %r83, 0;
	@%p10 bra 	$L__BB0_7;
$L__BB0_16:
	setp.eq.s32 	%p11, %r6, 0;
	@%p11 bra 	$L__BB0_21;
	mad.lo.s32 	%r72, %r84, %r38, %r1;
	shl.b32 	%r73, %r72, 2;
	add.s32 	%r87, %r48, %r73;
	shl.b32 	%r27, %r38, 2;
	add.s32 	%r75, %r84, %r4;
	shl.b32 	%r76, %r75, 2;
	add.s32 	%r86, %r48, %r76;
	neg.s32 	%r85, %r6;
$L__BB0_18:
	.pragma "nounroll";
	ld.shared.u32 	%r77, [%r5];
	ld.shared.u32 	%r78, [%r86];
	ld.shared.u32 	%r79, [%r87];
	add.s32 	%r33, %r79, %r78;
	setp.le.s32 	%p12, %r77, %r33;
	@%p12 bra 	$L__BB0_20;
	st.shared.u32 	[%r5], %r33;
$L__BB0_20:
	bar.sync 	0;
	add.s32 	%r87, %r87, %r27;
	add.s32 	%r86, %r86, 4;
	add.s32 	%r85, %r85, 1;
	setp.ne.s32 	%p13, %r85, 0;
	@%p13 bra 	$L__BB0_18;
$L__BB0_21:
	not.pred 	%p14, %p1;
	@%p14 bra 	$L__BB0_23;
	ld.shared.u32 	%r80, [%r5];
	st.global.u32 	[%rd1], %r80;
$L__BB0_23:
	bar.sync 	0;
	ret;

}
	// .globl	_Z13cudaFW_phase2iiPii
.visible .entry _Z13cudaFW_phase2iiPii(
	.param .u32 _Z13cudaFW_phase2iiPii_param_0,
	.param .u32 _Z13cudaFW_phase2iiPii_param_1,
	.param .u64 .ptr .align 1 _Z13cudaFW_phase2iiPii_param_2,
	.param .u32 _Z13cudaFW_phase2iiPii_param_3
)
{
	.reg .pred 	%p<27>;
	.reg .b32 	%r<181>;
	.reg .b64 	%rd<7>;

	ld.param.u32 	%r77, [_Z13cudaFW_phase2iiPii_param_0];
	ld.param.u32 	%r78, [_Z13cudaFW_phase2iiPii_param_1];
	ld.param.u64 	%rd3, [_Z13cudaFW_phase2iiPii_param_2];
	ld.param.u32 	%r79, [_Z13cudaFW_phase2iiPii_param_3];
	cvta.to.global.u64 	%rd1, %rd3;
	mov.u32 	%r1, %ctaid.x;
	setp.eq.s32 	%p1, %r1, %r77;
	@%p1 bra 	$L__BB1_42;
	mul.lo.s32 	%r2, %r79, %r79;
	mov.u32 	%r3, %tid.x;
	mov.u32 	%r4, %tid.y;
	mul.lo.s32 	%r80, %r79, %r77;
	add.s32 	%r5, %r80, %r3;
	add.s32 	%r81, %r80, %r4;
	max.s32 	%r82, %r5, %r81;
	setp.ge.s32 	%p2, %r82, %r78;
	mul.lo.s32 	%r7, %r79, %r3;
	add.s32 	%r8, %r7, %r4;
	shl.b32 	%r83, %r8, 2;
	mov.u32 	%r84, share_space;
	add.s32 	%r9, %r84, %r83;
	@%p2 bra 	$L__BB1_3;
	mad.lo.s32 	%r85, %r5, %r78, %r81;
	mul.wide.s32 	%rd4, %r85, 4;
	add.s64 	%rd5, %rd1, %rd4;
	ld.global.u32 	%r86, [%rd5];
	st.shared.u32 	[%r9], %r86;
$L__BB1_3:
	setp.lt.s32 	%p3, %r82, %r78;
	@%p3 bra 	$L__BB1_5;
	mov.b32 	%r88, 10000000;
	st.shared.u32 	[%r9], %r88;
$L__BB1_5:
	mov.u32 	%r10, %ctaid.y;
	setp.eq.s32 	%p4, %r10, 0;
	mul.lo.s32 	%r89, %r79, %r1;
	add.s32 	%r90, %r89, %r3;
	selp.b32 	%r11, %r90, %r5, %p4;
	add.s32 	%r91, %r89, %r4;
	selp.b32 	%r92, %r81, %r91, %p4;
	max.s32 	%r93, %r11, %r92;
	setp.ge.s32 	%p5, %r93, %r78;
	@%p5 bra 	$L__BB1_42;
	setp.eq.s32 	%p6, %r10, 0;
	mad.lo.s32 	%r94, %r11, %r78, %r92;
	mul.wide.s32 	%rd6, %r94, 4;
	add.s64 	%rd2, %rd1, %rd6;
	ld.global.u32 	%r95, [%rd2];
	shl.b32 	%r96, %r2, 2;
	add.s32 	%r98, %r84, %r96;
	add.s32 	%r13, %r98, %r83;
	st.shared.u32 	[%r13], %r95;
	bar.sync 	0;
	@%p6 bra 	$L__BB1_24;
	setp.lt.s32 	%p7, %r79, 1;
	@%p7 bra 	$L__BB1_41;
	and.b32  	%r14, %r79, 3;
	setp.lt.u32 	%p8, %r79, 4;
	mov.b32 	%r177, 0;
	@%p8 bra 	$L__BB1_19;
	and.b32  	%r177, %r79, 2147483644;
	neg.s32 	%r172, %r177;
	shl.b32 	%r101, %r79, 2;
	add.s32 	%r102, %r101, 4;
	mul.lo.s32 	%r17, %r79, %r102;
	shl.b32 	%r103, %r4, 2;
	add.s32 	%r171, %r84, %r103;
	shl.b32 	%r19, %r79, 4;
	add.s32 	%r105, %r101, 8;
	mul.lo.s32 	%r20, %r79, %r105;
	add.s32 	%r106, %r101, 12;
	mul.lo.s32 	%r21, %r79, %r106;
	shl.b32 	%r107, %r7, 2;
	add.s32 	%r108, %r107, %r84;
	add.s32 	%r170, %r108, 8;
$L__BB1_10:
	.pragma "nounroll";
	ld.shared.u32 	%r109, [%r13];
	ld.shared.u32 	%r110, [%r170+-8];
	add.s32 	%r111, %r171, %r96;
	ld.shared.u32 	%r112, [%r111];
	add.s32 	%r46, %r112, %r110;
	setp.le.s32 	%p9, %r109, %r46;
	@%p9 bra 	$L__BB1_12;
	st.shared.u32 	[%r13], %r46;
$L__BB1_12:
	bar.sync 	0;
	ld.shared.u32 	%r113, [%r13];
	ld.shared.u32 	%r114, [%r170+-4];
	add.s32 	%r115, %r171, %r17;
	ld.shared.u32 	%r116, [%r115];
	add.s32 	%r47, %r116, %r114;
	setp.le.s32 	%p10, %r113, %r47;
	@%p10 bra 	$L__BB1_14;
	st.shared.u32 	[%r13], %r47;
$L__BB1_14:
	bar.sync 	0;
	ld.shared.u32 	%r117, [%r13];
	ld.shared.u32 	%r118, [%r170];
	add.s32 	%r119, %r171, %r20;
	ld.shared.u32 	%r120, [%r119];
	add.s32 	%r48, %r120, %r118;
	setp.le.s32 	%p11, %r117, %r48;
	@%p11 bra 	$L__BB1_16;
	st.shared.u32 	[%r13], %r48;
$L__BB1_16:
	bar.sync 	0;
	ld.shared.u32 	%r121, [%r13];
	ld.shared.u32 	%r122, [%r170+4];
	add.s32 	%r123, %r171, %r21;
	ld.shared.u32 	%r124, [%r123];
	add.s32 	%r49, %r124, %r122;
	setp.le.s32 	%p12, %r121, %r49;
	@%p12 bra 	$L__BB1_18;
	st.shared.u32 	[%r13], %r49;
$L__BB1_18:
	bar.sync 	0;
	add.s32 	%r172, %r172, 4;
	add.s32 	%r171, %r171, %r19;
	add.s32 	%r170, %r170, 16;
	setp.eq.s32 	%p13, %r172, 0;
	@%p13 bra 	$L__BB1_19;
	bra.uni 	$L__BB1_10;
$L__BB1_19:
	setp.eq.s32 	%p14, %r14, 0;
	@%p14 bra 	$L__BB1_41;
	mad.lo.s32 	%r126, %r177, %r79, %r4;
	shl.b32 	%r127, %r126, 2;
	add.s32 	%r128, %r96, %r127;
	add.s32 	%r180, %r84, %r128;
	shl.b32 	%r67, %r79, 2;
	add.s32 	%r130, %r177, %r7;
	shl.b32 	%r131, %r130, 2;
	add.s32 	%r179, %r84, %r131;
	neg.s32 	%r178, %r14;
$L__BB1_21:
	.pragma "nounroll";
	ld.shared.u32 	%r132, [%r13];
	ld.shared.u32 	%r133, [%r179];
	ld.shared.u32 	%r134, [%r180];
	add.s32 	%r73, %r134, %r133;
	setp.le.s32 	%p15, %r132, %r73;
	@%p15 bra 	$L__BB1_23;
	st.shared.u32 	[%r13], %r73;
$L__BB1_23:
	bar.sync 	0;
	add.s32 	%r180, %r180, %r67;
	add.s32 	%r179, %r179, 4;
	add.s32 	%r178, %r178, 1;
	setp.ne.s32 	%p16, %r178, 0;
	@%p16 bra 	$L__BB1_21;
	bra.uni 	$L__BB1_41;
$L__BB1_24:
	setp.lt.s32 	%p17, %r79, 1;
	@%p17 bra 	$L__BB1_41;
	and.b32  	%r24, %r79, 3;
	setp.lt.u32 	%p18, %r79, 4;
	mov.b32 	%r173, 0;
	@%p18 bra 	$L__BB1_36;
	and.b32  	%r173, %r79, 2147483644;
	neg.s32 	%r169, %r173;
	shl.b32 	%r27, %r79, 2;
	shl.b32 	%r136, %r4, 2;
	add.s32 	%r168, %r84, %r136;
	shl.b32 	%r29, %r79, 4;
	shl.b32 	%r30, %r79, 3;
	mul.lo.s32 	%r31, %r79, 12;
	shl.b32 	%r138, %r3, 2;
	add.s32 	%r139, %r138, %r27;
	mad.lo.s32 	%r140, %r79, %r139, %r84;
	add.s32 	%r167, %r140, 8;
$L__BB1_27:
	.pragma "nounroll";
	ld.shared.u32 	%r141, [%r13];
	ld.shared.u32 	%r142, [%r167+-8];
	ld.shared.u32 	%r143, [%r168];
	add.s32 	%r36, %r143, %r142;
	setp.le.s32 	%p19, %r141, %r36;
	@%p19 bra 	$L__BB1_29;
	st.shared.u32 	[%r13], %r36;
$L__BB1_29:
	bar.sync 	0;
	ld.shared.u32 	%r144, [%r13];
	ld.shared.u32 	%r145, [%r167+-4];
	add.s32 	%r146, %r168, %r27;
	ld.shared.u32 	%r147, [%r146];
	add.s32 	%r37, %r147, %r145;
	setp.le.s32 	%p20, %r144, %r37;
	@%p20 bra 	$L__BB1_31;
	st.shared.u32 	[%r13], %r37;
$L__BB1_31:
	bar.sync 	0;
	ld.shared.u32 	%r148, [%r13];
	ld.shared.u32 	%r149, [%r167];
	add.s32 	%r150, %r168, %r30;
	ld.shared.u32 	%r151, [%r150];
	add.s32 	%r38, %r151, %r149;
	setp.le.s32 	%p21, %r148, %r38;
	@%p21 bra 	$L__BB1_33;
	st.shared.u32 	[%r13], %r38;
$L__BB1_33:
	bar.sync 	0;
	ld.shared.u32 	%r152, [%r13];
	ld.shared.u32 	%r153, [%r167+4];
	add.s32 	%r154, %r168, %r31;
	ld.shared.u32 	%r155, [%r154];
	add.s32 	%r39, %r155, %r153;
	setp.le.s32 	%p22, %r152, %r39;
	@%p22 bra 	$L__BB1_35;
	st.shared.u32 	[%r13], %r39;
$L__BB1_35:
	bar.sync 	0;
	add.s32 	%r169, %r169, 4;
	add.s32 	%r168, %r168, %r29;
	add.s32 	%r167, %r167, 16;
	setp.eq.s32 	%p23, %r169, 0;
	@%p23 bra 	$L__BB1_36;
	bra.uni 	$L__BB1_27;
$L__BB1_36:
	setp.eq.s32 	%p24, %r24, 0;
	@%p24 bra 	$L__BB1_41;
	mad.lo.s32 	%r156, %r173, %r79, %r4;
	shl.b32 	%r157, %r156, 2;
	add.s32 	%r176, %r84, %r157;
	shl.b32 	%r55, %r79, 2;
	add.s32 	%r160, %r173, %r7;
	shl.b32 	%r161, %r160, 2;
	add.s32 	%r162, %r96, %r161;
	add.s32 	%r175, %r84, %r162;
	neg.s32 	%r174, %r24;
$L__BB1_38:
	.pragma "nounroll";
	ld.shared.u32 	%r163, [%r13];
	ld.shared.u32 	%r164, [%r175];
	ld.shared.u32 	%r165, [%r176];
	add.s32 	%r61, %r165, %r164;
	setp.le.s32 	%p25, %r163, %r61;
	@%p25 bra 	$L__BB1_40;
	st.shared.u32 	[%r13], %r61;
$L__BB1_40:
	bar.sync 	0;
	add.s32 	%r176, %r176, %r55;
	add.s32 	%r175, %r175, 4;
	add.s32 	%r174, %r174, 1;
	setp.eq.s32 	%p26, %r174, 0;
	@%p26 bra 	$L__BB1_41;
	bra.uni 	$L__BB1_38;
$L__BB1_41:
	ld.shared.u32 	%r166, [%r13];
	st.global.u32 	[%rd2], %r166;
$L__BB1_42:
	ret;

}
	// .globl	_Z13cudaFW_phase3iiPiii
.visible .entry _Z13cudaFW_phase3iiPiii(
	.param .u32 _Z13cudaFW_phase3iiPiii_param_0,
	.param .u32 _Z13cudaFW_phase3iiPiii_param_1,
	.param .u64 .ptr .align 1 _Z13cudaFW_phase3iiPiii_param_2,
	.param .u32 _Z13cudaFW_phase3iiPiii_param_3,
	.param .u32 _Z13cudaFW_phase3iiPiii_param_4
)
{
	.reg .pred 	%p<18>;
	.reg .b32 	%r<188>;
	.reg .b64 	%rd<9>;

	ld.param.u32 	%r46, [_Z13cudaFW_phase3iiPiii_param_0];
	ld.param.u32 	%r47, [_Z13cudaFW_phase3iiPiii_param_1];
	ld.param.u64 	%rd3, [_Z13cudaFW_phase3iiPiii_param_2];
	ld.param.u32 	%r48, [_Z13cudaFW_phase3iiPiii_param_3];
	ld.param.u32 	%r49, [_Z13cudaFW_phase3iiPiii_param_4];
	cvta.to.global.u64 	%rd1, %rd3;
	mov.u32 	%r50, %ctaid.x;
	add.s32 	%r1, %r49, %r50;
	mov.u32 	%r2, %ctaid.y;
	setp.eq.s32 	%p1, %r1, %r46;
	setp.eq.s32 	%p2, %r2, %r46;
	or.pred  	%p3, %p2, %p1;
	@%p3 bra 	$L__BB2_23;
	mul.lo.s32 	%r3, %r48, %r48;
	mov.u32 	%r51, %tid.x;
	mov.u32 	%r4, %tid.y;
	mov.u32 	%r52, %ntid.x;
	mad.lo.s32 	%r5, %r1, %r52, %r51;
	mov.u32 	%r53, %ntid.y;
	mad.lo.s32 	%r6, %r2, %r53, %r4;
	mul.lo.s32 	%r54, %r48, %r46;
	add.s32 	%r7, %r54, %r51;
	add.s32 	%r55, %r54, %r4;
	max.s32 	%r56, %r5, %r55;
	setp.ge.s32 	%p4, %r56, %r47;
	mul.lo.s32 	%r9, %r48, %r51;
	add.s32 	%r10, %r9, %r4;
	shl.b32 	%r57, %r10, 2;
	mov.u32 	%r58, share_space;
	add.s32 	%r11, %r58, %r57;
	@%p4 bra 	$L__BB2_3;
	mad.lo.s32 	%r59, %r5, %r47, %r55;
	mul.wide.s32 	%rd4, %r59, 4;
	add.s64 	%rd5, %rd1, %rd4;
	ld.global.u32 	%r60, [%rd5];
	st.shared.u32 	[%r11], %r60;
$L__BB2_3:
	setp.lt.s32 	%p5, %r56, %r47;
	@%p5 bra 	$L__BB2_5;
	mov.b32 	%r62, 10000000;
	st.shared.u32 	[%r11], %r62;
$L__BB2_5:
	shl.b32 	%r63, %r3, 2;
	add.s32 	%r12, %r58, %r63;
	max.s32 	%r65, %r6, %r7;
	setp.ge.s32 	%p6, %r65, %r47;
	add.s32 	%r13, %r12, %r57;
	@%p6 bra 	$L__BB2_7;
	mad.lo.s32 	%r67, %r7, %r47, %r6;
	mul.wide.s32 	%rd6, %r67, 4;
	add.s64 	%rd7, %rd1, %rd6;
	ld.global.u32 	%r68, [%rd7];
	st.shared.u32 	[%r13], %r68;
$L__BB2_7:
	setp.lt.s32 	%p7, %r65, %r47;
	@%p7 bra 	$L__BB2_9;
	mov.b32 	%r70, 10000000;
	st.shared.u32 	[%r13], %r70;
$L__BB2_9:
	bar.sync 	0;
	max.s32 	%r71, %r6, %r5;
	setp.ge.s32 	%p8, %r71, %r47;
	@%p8 bra 	$L__BB2_23;
	mad.lo.s32 	%r72, %r5, %r47, %r6;
	mul.wide.s32 	%rd8, %r72, 4;
	add.s64 	%rd2, %rd1, %rd8;
	ld.global.u32 	%r187, [%rd2];
	setp.lt.s32 	%p9, %r48, 1;
	@%p9 bra 	$L__BB2_22;
	and.b32  	%r15, %r48, 7;
	setp.lt.u32 	%p10, %r48, 8;
	mov.b32 	%r182, 0;
	@%p10 bra 	$L__BB2_14;
	and.b32  	%r182, %r48, 2147483640;
	neg.s32 	%r176, %r182;
	shl.b32 	%r76, %r4, 2;
	add.s32 	%r77, %r63, %r76;
	add.s32 	%r175, %r58, %r77;
	shl.b32 	%r19, %r48, 5;
	shl.b32 	%r79, %r9, 2;
	add.s32 	%r80, %r79, %r58;
	add.s32 	%r174, %r80, 16;
	shl.b32 	%r21, %r48, 2;
$L__BB2_13:
	.pragma "nounroll";
	ld.shared.u32 	%r81, [%r174+-16];
	ld.shared.u32 	%r82, [%r175];
	add.s32 	%r83, %r82, %r81;
	min.s32 	%r84, %r187, %r83;
	ld.shared.u32 	%r85, [%r174+-12];
	add.s32 	%r86, %r175, %r21;
	ld.shared.u32 	%r87, [%r86];
	add.s32 	%r88, %r87, %r85;
	min.s32 	%r89, %r84, %r88;
	ld.shared.u32 	%r90, [%r174+-8];
	add.s32 	%r91, %r86, %r21;
	ld.shared.u32 	%r92, [%r91];
	add.s32 	%r93, %r92, %r90;
	min.s32 	%r94, %r89, %r93;
	ld.shared.u32 	%r95, [%r174+-4];
	add.s32 	%r96, %r91, %r21;
	ld.shared.u32 	%r97, [%r96];
	add.s32 	%r98, %r97, %r95;
	min.s32 	%r99, %r94, %r98;
	ld.shared.u32 	%r100, [%r174];
	add.s32 	%r101, %r96, %r21;
	ld.shared.u32 	%r102, [%r101];
	add.s32 	%r103, %r102, %r100;
	min.s32 	%r104, %r99, %r103;
	ld.shared.u32 	%r105, [%r174+4];
	add.s32 	%r106, %r101, %r21;
	ld.shared.u32 	%r107, [%r106];
	add.s32 	%r108, %r107, %r105;
	min.s32 	%r109, %r104, %r108;
	ld.shared.u32 	%r110, [%r174+8];
	add.s32 	%r111, %r106, %r21;
	ld.shared.u32 	%r112, [%r111];
	add.s32 	%r113, %r112, %r110;
	min.s32 	%r114, %r109, %r113;
	ld.shared.u32 	%r115, [%r174+12];
	add.s32 	%r116, %r111, %r21;
	ld.shared.u32 	%r117, [%r116];
	add.s32 	%r118, %r117, %r115;
	min.s32 	%r187, %r114, %r118;
	add.s32 	%r176, %r176, 8;
	add.s32 	%r175, %r175, %r19;
	add.s32 	%r174, %r174, 32;
	setp.ne.s32 	%p11, %r176, 0;
	@%p11 bra 	$L__BB2_13;
$L__BB2_14:
	setp.eq.s32 	%p12, %r15, 0;
	@%p12 bra 	$L__BB2_22;
	and.b32  	%r33, %r48, 3;
	setp.lt.u32 	%p13, %r15, 4;
	@%p13 bra 	$L__BB2_17;
	add.s32 	%r120, %r182, %r9;
	shl.b32 	%r121, %r120, 2;
	add.s32 	%r123, %r58, %r121;
	ld.shared.u32 	%r124, [%r123];
	mad.lo.s32 	%r125, %r182, %r48, %r4;
	shl.b32 	%r126, %r125, 2;
	add.s32 	%r127, %r12, %r126;
	ld.shared.u32 	%r128, [%r127];
	add.s32 	%r129, %r128, %r124;
	min.s32 	%r130, %r187, %r129;
	ld.shared.u32 	%r131, [%r123+4];
	shl.b32 	%r132, %r48, 2;
	add.s32 	%r133, %r127, %r132;
	ld.shared.u32 	%r134, [%r133];
	add.s32 	%r135, %r134, %r131;
	min.s32 	%r136, %r130, %r135;
	ld.shared.u32 	%r137, [%r123+8];
	add.s32 	%r138, %r133, %r132;
	ld.shared.u32 	%r139, [%r138];
	add.s32 	%r140, %r139, %r137;
	min.s32 	%r141, %r136, %r140;
	ld.shared.u32 	%r142, [%r123+12];
	add.s32 	%r143, %r138, %r132;
	ld.shared.u32 	%r144, [%r143];
	add.s32 	%r145, %r144, %r142;
	min.s32 	%r187, %r141, %r145;
	add.s32 	%r182, %r182, 4;
$L__BB2_17:
	setp.eq.s32 	%p14, %r33, 0;
	@%p14 bra 	$L__BB2_22;
	setp.eq.s32 	%p15, %r33, 1;
	@%p15 bra 	$L__BB2_20;
	add.s32 	%r147, %r182, %r9;
	shl.b32 	%r148, %r147, 2;
	add.s32 	%r150, %r58, %r148;
	ld.shared.u32 	%r151, [%r150];
	mad.lo.s32 	%r152, %r182, %r48, %r4;
	shl.b32 	%r153, %r152, 2;
	add.s32 	%r154, %r12, %r153;
	ld.shared.u32 	%r155, [%r154];
	add.s32 	%r156, %r155, %r151;
	min.s32 	%r157, %r187, %r156;
	ld.shared.u32 	%r158, [%r150+4];
	shl.b32 	%r159, %r48, 2;
	add.s32 	%r160, %r154, %r159;
	ld.shared.u32 	%r161, [%r160];
	add.s32 	%r162, %r161, %r158;
	min.s32 	%r187, %r157, %r162;
	add.s32 	%r182, %r182, 2;
$L__BB2_20:
	and.b32  	%r163, %r48, 1;
	setp.eq.b32 	%p16, %r163, 1;
	not.pred 	%p17, %p16;
	@%p17 bra 	$L__BB2_22;
	add.s32 	%r164, %r182, %r9;
	shl.b32 	%r165, %r164, 2;
	add.s32 	%r167, %r58, %r165;
	ld.shared.u32 	%r168, [%r167];
	mad.lo.s32 	%r169, %r182, %r48, %r4;
	shl.b32 	%r170, %r169, 2;
	add.s32 	%r171, %r12, %r170;
	ld.shared.u32 	%r172, [%r171];
	add.s32 	%r173, %r172, %r168;
	min.s32 	%r187, %r187, %r173;
$L__BB2_22:
	st.global.u32 	[%rd2], %r187;
$L__BB2_23:
	ret;

}
	// .globl	_Z14cuda_alignmentPiS_ii
.visible .entry _Z14cuda_alignmentPiS_ii(
	.param .u64 .ptr .align 1 _Z14cuda_alignmentPiS_ii_param_0,
	.param .u64 .ptr .align 1 _Z14cuda_alignmentPiS_ii_param_1,
	.param .u32 _Z14cuda_alignmentPiS_ii_param_2,
	.param .u32 _Z14cuda_alignmentPiS_ii_param_3
)
{
	.reg .pred 	%p<12>;
	.reg .b32 	%r<58>;
	.reg .b64 	%rd<42>;

	ld.param.u64 	%rd15, [_Z14cuda_alignmentPiS_ii_param_0];
	ld.param.u64 	%rd16, [_Z14cuda_alignmentPiS_ii_param_1];
	ld.param.u32 	%r19, [_Z14cuda_alignmentPiS_ii_param_2];
	ld.param.u32 	%r18, [_Z14cuda_alignmentPiS_ii_param_3];
	cvta.to.global.u64 	%rd1, %rd15;
	cvta.to.global.u64 	%rd2, %rd16;
	mov.u32 	%r1, %ctaid.x;
	setp.lt.u32 	%p1, %r1, %r19;
	setp.lt.s32 	%p2, %r18, 1;
	or.pred  	%p3, %p1, %p2;
	@%p3 bra 	$L__BB3_13;
	mul.lo.s32 	%r2, %r18, %r1;
	and.b32  	%r3, %r18, 15;
	setp.lt.u32 	%p4, %r18, 16;
	mov.b32 	%r55, 0;
	@%p4 bra 	$L__BB3_4;
	and.b32  	%r55, %r18, 2147483632;
	neg.s32 	%r53, %r55;
	mul.wide.u32 	%rd17, %r2, 4;
	add.s64 	%rd18, %rd17, 32;
	add.s64 	%rd39, %rd1, %rd18;
	add.s64 	%rd38, %rd2, %rd18;
$L__BB3_3:
	.pragma "nounroll";
	ld.global.u32 	%r21, [%rd38+-32];
	st.global.u32 	[%rd39+-32], %r21;
	ld.global.u32 	%r22, [%rd38+-28];
	st.global.u32 	[%rd39+-28], %r22;
	ld.global.u32 	%r23, [%rd38+-24];
	st.global.u32 	[%rd39+-24], %r23;
	ld.global.u32 	%r24, [%rd38+-20];
	st.global.u32 	[%rd39+-20], %r24;
	ld.global.u32 	%r25, [%rd38+-16];
	st.global.u32 	[%rd39+-16], %r25;
	ld.global.u32 	%r26, [%rd38+-12];
	st.global.u32 	[%rd39+-12], %r26;
	ld.global.u32 	%r27, [%rd38+-8];
	st.global.u32 	[%rd39+-8], %r27;
	ld.global.u32 	%r28, [%rd38+-4];
	st.global.u32 	[%rd39+-4], %r28;
	ld.global.u32 	%r29, [%rd38];
	st.global.u32 	[%rd39], %r29;
	ld.global.u32 	%r30, [%rd38+4];
	st.global.u32 	[%rd39+4], %r30;
	ld.global.u32 	%r31, [%rd38+8];
	st.global.u32 	[%rd39+8], %r31;
	ld.global.u32 	%r32, [%rd38+12];
	st.global.u32 	[%rd39+12], %r32;
	ld.global.u32 	%r33, [%rd38+16];
	st.global.u32 	[%rd39+16], %r33;
	ld.global.u32 	%r34, [%rd38+20];
	st.global.u32 	[%rd39+20], %r34;
	ld.global.u32 	%r35, [%rd38+24];
	st.global.u32 	[%rd39+24], %r35;
	ld.global.u32 	%r36, [%rd38+28];
	st.global.u32 	[%rd39+28], %r36;
	add.s32 	%r53, %r53, 16;
	add.s64 	%rd39, %rd39, 64;
	add.s64 	%rd38, %rd38, 64;
	setp.ne.s32 	%p5, %r53, 0;
	@%p5 bra 	$L__BB3_3;
$L__BB3_4:
	setp.eq.s32 	%p6, %r3, 0;
	@%p6 bra 	$L__BB3_13;
	and.b32  	%r9, %r18, 7;
	setp.lt.u32 	%p7, %r3, 8;
	@%p7 bra 	$L__BB3_7;
	add.s32 	%r37, %r55, %r2;
	mul.wide.u32 	%rd19, %r37, 4;
	add.s64 	%rd20, %rd2, %rd19;
	ld.global.u32 	%r38, [%rd20];
	add.s64 	%rd21, %rd1, %rd19;
	st.global.u32 	[%rd21], %r38;
	cvt.u64.u32 	%rd22, %r2;
	cvt.u64.u32 	%rd23, %r55;
	add.s64 	%rd24, %rd23, %rd22;
	shl.b64 	%rd25, %rd24, 2;
	add.s64 	%rd26, %rd2, %rd25;
	ld.global.u32 	%r39, [%rd26+4];
	add.s64 	%rd27, %rd1, %rd25;
	st.global.u32 	[%rd27+4], %r39;
	ld.global.u32 	%r40, [%rd26+8];
	st.global.u32 	[%rd27+8], %r40;
	ld.global.u32 	%r41, [%rd26+12];
	st.global.u32 	[%rd27+12], %r41;
	ld.global.u32 	%r42, [%rd26+16];
	st.global.u32 	[%rd27+16], %r42;
	ld.global.u32 	%r43, [%rd26+20];
	st.global.u32 	[%rd27+20], %r43;
	ld.global.u32 	%r44, [%rd26+24];
	st.global.u32 	[%rd27+24], %r44;
	ld.global.u32 	%r45, [%rd26+28];
	st.global.u32 	[%rd27+28], %r45;
	add.s32 	%r55, %r55, 8;
$L__BB3_7:
	setp.eq.s32 	%p8, %r9, 0;
	@%p8 bra 	$L__BB3_13;
	and.b32  	%r12, %r18, 3;
	setp.lt.u32 	%p9, %r9, 4;
	@%p9 bra 	$L__BB3_10;
	add.s32 	%r46, %r55, %r2;
	mul.wide.u32 	%rd28, %r46, 4;
	add.s64 	%rd29, %rd2, %rd28;
	ld.global.u32 	%r47, [%rd29];
	add.s64 	%rd30, %rd1, %rd28;
	st.global.u32 	[%rd30], %r47;
	cvt.u64.u32 	%rd31, %r2;
	cvt.u64.u32 	%rd32, %r55;
	add.s64 	%rd33, %rd32, %rd31;
	shl.b64 	%rd34, %rd33, 2;
	add.s64 	%rd35, %rd2, %rd34;
	ld.global.u32 	%r48, [%rd35+4];
	add.s64 	%rd36, %rd1, %rd34;
	st.global.u32 	[%rd36+4], %r48;
	ld.global.u32 	%r49, [%rd35+8];
	st.global.u32 	[%rd36+8], %r49;
	ld.global.u32 	%r50, [%rd35+12];
	st.global.u32 	[%rd36+12], %r50;
	add.s32 	%r55, %r55, 4;
$L__BB3_10:
	setp.eq.s32 	%p10, %r12, 0;
	@%p10 bra 	$L__BB3_13;
	add.s32 	%r51, %r55, %r2;
	mul.wide.u32 	%rd37, %r51, 4;
	add.s64 	%rd41, %rd1, %rd37;
	add.s64 	%rd40, %rd2, %rd37;
	neg.s32 	%r57, %r12;
$L__BB3_12:
	.pragma "nounroll";
	ld.global.u32 	%r52, [%rd40];
	st.global.u32 	[%rd41], %r52;
	add.s64 	%rd41, %rd41, 4;
	add.s64 	%rd40, %rd40, 4;
	add.s32 	%r57, %r57, 1;
	setp.ne.s32 	%p11, %r57, 0;
	@%p11 bra 	$L__BB3_12;
$L__BB3_13:
	ret;

}


// ===== COMPILED SASS (sm_100) =====

	.target	sm_100

	.elftype	@"ET_EXEC"


//--------------------- .note.nv.tkinfo           --------------------------
	.section	.note.nv.tkinfo,"",@"SHT_NOTE"
	.sectionflags	@"SHF_NOTE_NV_TKINFO"
	.tkinfo
        /*0018*/ 	.word	0x00000002
        /*0030*/ 	.string	""
        /*0030*/ 	.string	"ptxas"
        /*0030*/ 	.string	"Cuda compilation tools, release 13.0, V13.0.88"
        /*0030*/ 	.string	"Build cuda_13.0.r13.0/compiler.36424714_0"
        /*0030*/ 	.string	"-arch sm_100 -m 64 "



//--------------------- .note.nv.cuinfo           --------------------------
	.section	.note.nv.cuinfo,"",@"SHT_NOTE"
	.sectionflags	@"SHF_NOTE_NV_CUINFO"
        /*0018*/ 	.short	0x0002
        /*001a*/ 	.short	0x0064
        /*001c*/ 	.short	0x0082
	.zero		2


//--------------------- .nv.info                  --------------------------
	.section	.nv.info,"",@"SHT_CUDA_INFO"
	.align	4


	//----- nvinfo : EIATTR_REGCOUNT
	.align		4
        /*0000*/ 	.byte	0x04, 0x2f
        /*0002*/ 	.short	(.L_1 - .L_0)
	.align		4
.L_0:
        /*0004*/ 	.word	index@(_Z13cudaFW_phase1iiPii)
        /*0008*/ 	.word	0x00000016


	//----- nvinfo : EIATTR_FRAME_SIZE
	.align		4
.L_1:
        /*000c*/ 	.byte	0x04, 0x11
        /*000e*/ 	.short	(.L_3 - .L_2)
	.align		4
.L_2:
        /*0010*/ 	.word	index@(_Z13cudaFW_phase1iiPii)
        /*0014*/ 	.word	0x00000000


	//----- nvinfo : EIATTR_REGCOUNT
	.align		4
.L_3:
        /*0018*/ 	.byte	0x04, 0x2f
        /*001a*/ 	.short	(.L_5 - .L_4)
	.align		4
.L_4:
        /*001c*/ 	.word	index@(_Z13cudaFW_phase2iiPii)
        /*0020*/ 	.word	0x00000018


	//----- nvinfo : EIATTR_FRAME_SIZE
	.align		4
.L_5:
        /*0024*/ 	.byte	0x04, 0x11
        /*0026*/ 	.short	(.L_7 - .L_6)
	.align		4
.L_6:
        /*0028*/ 	.word	index@(_Z13cudaFW_phase2iiPii)
        /*002c*/ 	.word	0x00000000


	//----- nvinfo : EIATTR_REGCOUNT
	.align		4
.L_7:
        /*0030*/ 	.byte	0x04, 0x2f
        /*0032*/ 	.short	(.L_9 - .L_8)
	.align		4
.L_8:
        /*0034*/ 	.word	index@(_Z13cudaFW_phase3iiPiii)
        /*0038*/ 	.word	0x0000001f


	//----- nvinfo : EIATTR_FRAME_SIZE
	.align		4
.L_9:
        /*003c*/ 	.byte	0x04, 0x11
        /*003e*/ 	.short	(.L_11 - .L_10)
	.align		4
.L_10:
        /*0040*/ 	.word	index@(_Z13cudaFW_phase3iiPiii)
        /*0044*/ 	.word	0x00000000


	//----- nvinfo : EIATTR_REGCOUNT
	.align		4
.L_11:
        /*0048*/ 	.byte	0x04, 0x2f
        /*004a*/ 	.short	(.L_13 - .L_12)
	.align		4
.L_12:
        /*004c*/ 	.word	index@(_Z14cuda_alignmentPiS_ii)
        /*0050*/ 	.word	0x00000018


	//----- nvinfo : EIATTR_FRAME_SIZE
	.align		4
.L_13:
        /*0054*/ 	.byte	0x04, 0x11
        /*0056*/ 	.short	(.L_15 - .L_14)
	.align		4
.L_14:
        /*0058*/ 	.word	index@(_Z14cuda_alignmentPiS_ii)
        /*005c*/ 	.word	0x00000000


	//----- nvinfo : EIATTR_MIN_STACK_SIZE
	.align		4
.L_15:
        /*0060*/ 	.byte	0x04, 0x12
        /*0062*/ 	.short	(.L_17 - .L_16)
	.align		4
.L_16:
        /*0064*/ 	.word	index@(_Z14cuda_alignmentPiS_ii)
        /*0068*/ 	.word	0x00000000


	//----- nvinfo : EIATTR_MIN_STACK_SIZE
	.align		4
.L_17:
        /*006c*/ 	.byte	0x04, 0x12
        /*006e*/ 	.short	(.L_19 - .L_18)
	.align		4
.L_18:
        /*0070*/ 	.word	index@(_Z13cudaFW_phase3iiPiii)
        /*0074*/ 	.word	0x00000000


	//----- nvinfo : EIATTR_MIN_STACK_SIZE
	.align		4
.L_19:
        /*0078*/ 	.byte	0x04, 0x12
        /*007a*/ 	.short	(.L_21 - .L_20)
	.align		4
.L_20:
        /*007c*/ 	.word	index@(_Z13cudaFW_phase2iiPii)
        /*0080*/ 	.word	0x00000000


	//----- nvinfo : EIATTR_MIN_STACK_SIZE
	.align		4
.L_21:
        /*0084*/ 	.byte	0x04, 0x12
        /*0086*/ 	.short	(.L_23 - .L_22)
	.align		4
.L_22:
        /*0088*/ 	.word	index@(_Z13cudaFW_phase1iiPii)
        /*008c*/ 	.word	0x00000000
.L_23:


//--------------------- .nv.compat                --------------------------
	.section	.nv.compat,"",@"SHT_CUDA_COMPAT_INFO"
	.align	4
        /*0000*/ 	.byte	0x02, 0x09, 0x00, 0x00, 0x02, 0x02, 0x01, 0x00, 0x02, 0x05, 0x05, 0x00, 0x03, 0x07, 0x01, 0x01
        /*0010*/ 	.byte	0x02, 0x03, 0x00, 0x00, 0x02, 0x06, 0x01, 0x00, 0x04, 0x0b, 0x08, 0x00, 0x09, 0x00, 0x00, 0x00
        /*0020*/ 	.byte	0x00, 0x00, 0x00, 0x00


//--------------------- .nv.info._Z14cuda_alignmentPiS_ii --------------------------
	.section	.nv.info._Z14cuda_alignmentPiS_ii,"",@"SHT_CUDA_INFO"
	.sectionflags	@""
	.align	4


	//----- nvinfo : EIATTR_CUDA_API_VERSION
	.align		4
        /*0000*/ 	.byte	0x04, 0x37
        /*0002*/ 	.short	(.L_25 - .L_24)
.L_24:
        /*0004*/ 	.word	0x00000082


	//----- nvinfo : EIATTR_KPARAM_INFO
	.align		4
.L_25:
        /*0008*/ 	.byte	0x04, 0x17
        /*000a*/ 	.short	(.L_27 - .L_26)
.L_26:
        /*000c*/ 	.word	0x00000000
        /*0010*/ 	.short	0x0003
        /*0012*/ 	.short	0x0014
        /*0014*/ 	.byte	0x00, 0xf0, 0x11, 0x00


	//----- nvinfo : EIATTR_KPARAM_INFO
	.align		4
.L_27:
        /*0018*/ 	.byte	0x04, 0x17
        /*001a*/ 	.short	(.L_29 - .L_28)
.L_28:
        /*001c*/ 	.word	0x00000000
        /*0020*/ 	.short	0x0002
        /*0022*/ 	.short	0x0010
        /*0024*/ 	.byte	0x00, 0xf0, 0x11, 0x00


	//----- nvinfo : EIATTR_KPARAM_INFO
	.align		4
.L_29:
        /*0028*/ 	.byte	0x04, 0x17
        /*002a*/ 	.short	(.L_31 - .L_30)
.L_30:
        /*002c*/ 	.word	0x00000000
        /*0030*/ 	.short	0x0001
        /*0032*/ 	.short	0x0008
        /*0034*/ 	.byte	0x00, 0xf5, 0x21, 0x00


	//----- nvinfo : EIATTR_KPARAM_INFO
	.align		4
.L_31:
        /*0038*/ 	.byte	0x04, 0x17
        /*003a*/ 	.short	(.L_33 - .L_32)
.L_32:
        /*003c*/ 	.word	0x00000000
        /*0040*/ 	.short	0x0000
        /*0042*/ 	.short	0x0000
        /*0044*/ 	.byte	0x00, 0xf5, 0x21, 0x00


	//----- nvinfo : EIATTR_SPARSE_MMA_MASK
	.align		4
.L_33:
        /*0048*/ 	.byte	0x03, 0x50
        /*004a*/ 	.short	0x0000


	//----- nvinfo : EIATTR_MAXREG_COUNT
	.align		4
        /*004c*/ 	.byte	0x03, 0x1b
        /*004e*/ 	.short	0x00ff


	//----- nvinfo : EIATTR_MERCURY_ISA_VERSION
	.align		4
        /*0050*/ 	.byte	0x03, 0x5f
        /*0052*/ 	.short	0x0101


	//----- nvinfo : EIATTR_VRC_CTA_INIT_COUNT
	.align		4
        /*0054*/ 	.byte	0x02, 0x4a
	.zero		1
	.zero		1


	//----- nvinfo : EIATTR_EXIT_INSTR_OFFSETS
	.align		4
        /*0058*/ 	.byte	0x04, 0x1c
        /*005a*/ 	.short	(.L_35 - .L_34)


	//   ....[0]....
.L_34:
        /*005c*/ 	.word	0x00000050


	//   ....[1]....
        /*0060*/ 	.word	0x00000420


	//   ....[2]....
        /*0064*/ 	.word	0x00000660


	//   ....[3]....
        /*0068*/ 	.word	0x00000820


	//   ....[4]....
        /*006c*/ 	.word	0x00000970


	//----- nvinfo : EIATTR_CBANK_PARAM_SIZE
	.align		4
.L_35:
        /*0070*/ 	.byte	0x03, 0x19
        /*0072*/ 	.short	0x0018


	//----- nvinfo : EIATTR_PARAM_CBANK
	.align		4
        /*0074*/ 	.byte	0x04, 0x0a
        /*0076*/ 	.short	(.L_37 - .L_36)
	.align		4
.L_36:
        /*0078*/ 	.word	index@(.nv.constant0._Z14cuda_alignmentPiS_ii)
        /*007c*/ 	.short	0x0380
        /*007e*/ 	.short	0x0018


	//----- nvinfo : EIATTR_SW_WAR
	.align		4
.L_37:
        /*0080*/ 	.byte	0x04, 0x36
        /*0082*/ 	.short	(.L_39 - .L_38)
.L_38:
        /*0084*/ 	.word	0x00000008
.L_39:


//--------------------- .nv.info._Z13cudaFW_phase3iiPiii --------------------------
	.section	.nv.info._Z13cudaFW_phase3iiPiii,"",@"SHT_CUDA_INFO"
	.sectionflags	@""
	.align	4


	//----- nvinfo : EIATTR_CUDA_API_VERSION
	.align		4
        /*0000*/ 	.byte	0x04, 0x37
        /*0002*/ 	.short	(.L_41 - .L_40)
.L_40:
        /*0004*/ 	.word	0x00000082


	//----- nvinfo : EIATTR_KPARAM_INFO
	.align		4
.L_41:
        /*0008*/ 	.byte	0x04, 0x17
        /*000a*/ 	.short	(.L_43 - .L_42)
.L_42:
        /*000c*/ 	.word	0x00000000
        /*0010*/ 	.short	0x0004
        /*0012*/ 	.short	0x0014
        /*0014*/ 	.byte	0x00, 0xf0, 0x11, 0x00


	//----- nvinfo : EIATTR_KPARAM_INFO
	.align		4
.L_43:
        /*0018*/ 	.byte	0x04, 0x17
        /*001a*/ 	.short	(.L_45 - .L_44)
.L_44:
        /*001c*/ 	.word	0x00000000
        /*0020*/ 	.short	0x0003
        /*0022*/ 	.short	0x0010
        /*0024*/ 	.byte	0x00, 0xf0, 0x11, 0x00


	//----- nvinfo : EIATTR_KPARAM_INFO
	.align		4
.L_45:
        /*0028*/ 	.byte	0x04, 0x17
        /*002a*/ 	.short	(.L_47 - .L_46)
.L_46:
        /*002c*/ 	.word	0x00000000
        /*0030*/ 	.short	0x0002
        /*0032*/ 	.short	0x0008
        /*0034*/ 	.byte	0x00, 0xf5, 0x21, 0x00


	//----- nvinfo : EIATTR_KPARAM_INFO
	.align		4
.L_47:
        /*0038*/ 	.byte	0x04, 0x17
        /*003a*/ 	.short	(.L_49 - .L_48)
.L_48:
        /*003c*/ 	.word	0x00000000
        /*0040*/ 	.short	0x0001
        /*0042*/ 	.short	0x0004
        /*0044*/ 	.byte	0x00, 0xf0, 0x11, 0x00


	//----- nvinfo : EIATTR_KPARAM_INFO
	.align		4
.L_49:
        /*0048*/ 	.byte	0x04, 0x17
        /*004a*/ 	.short	(.L_51 - .L_50)
.L_50:
        /*004c*/ 	.word	0x00000000
        /*0050*/ 	.short	0x0000
        /*0052*/ 	.short	0x0000
        /*0054*/ 	.byte	0x00, 0xf0, 0x11, 0x00


	//----- nvinfo : EIATTR_SPARSE_MMA_MASK
	.align		4
.L_51:
        /*0058*/ 	.byte	0x03, 0x50
        /*005a*/ 	.short	0x0000


	//----- nvinfo : EIATTR_MAXREG_COUNT
	.align		4
        /*005c*/ 	.byte	0x03, 0x1b
        /*005e*/ 	.short	0x00ff


	//----- nvinfo : EIATTR_NUM_BARRIERS
	.align		4
        /*0060*/ 	.byte	0x02, 0x4c
        /*0062*/ 	.byte	0x01
	.zero		1


	//----- nvinfo : EIATTR_MERCURY_ISA_VERSION
	.align		4
        /*0064*/ 	.byte	0x03, 0x5f
        /*0066*/ 	.short	0x0101


	//----- nvinfo : EIATTR_VRC_CTA_INIT_COUNT
	.align		4
        /*0068*/ 	.byte	0x02, 0x4a
	.zero		1
	.zero		1


	//----- nvinfo : EIATTR_EXIT_INSTR_OFFSETS
	.align		4
        /*006c*/ 	.byte	0x04, 0x1c
        /*006e*/ 	.short	(.L_53 - .L_52)


	//   ....[0]....
.L_52:
        /*0070*/ 	.word	0x00000080


	//   ....[1]....
        /*0074*/ 	.word	0x00000350


	//   ....[2]....
        /*0078*/ 	.word	0x000009e0


	//----- nvinfo : EIATTR_CBANK_PARAM_SIZE
	.align		4
.L_53:
        /*007c*/ 	.byte	0x03, 0x19
        /*007e*/ 	.short	0x0018


	//----- nvinfo : EIATTR_PARAM_CBANK
	.align		4
        /*0080*/ 	.byte	0x04, 0x0a
        /*0082*/ 	.short	(.L_55 - .L_54)
	.align		4
.L_54:
        /*0084*/ 	.word	index@(.nv.constant0._Z13cudaFW_phase3iiPiii)
        /*0088*/ 	.short	0x0380
        /*008a*/ 	.short	0x0018


	//----- nvinfo : EIATTR_SW_WAR
	.align		4
.L_55:
        /*008c*/ 	.byte	0x04, 0x36
        /*008e*/ 	.short	(.L_57 - .L_56)
.L_56:
        /*0090*/ 	.word	0x00000008
.L_57:


//--------------------- .nv.info._Z13cudaFW_phase2iiPii --------------------------
	.section	.nv.info._Z13cudaFW_phase2iiPii,"",@"SHT_CUDA_INFO"
	.sectionflags	@""
	.align	4


	//----- nvinfo : EIATTR_CUDA_API_VERSION
	.align		4
        /*0000*/ 	.byte	0x04, 0x37
        /*0002*/ 	.short	(.L_59 - .L_58)
.L_58:
        /*0004*/ 	.word	0x00000082


	//----- nvinfo : EIATTR_KPARAM_INFO
	.align		4
.L_59:
        /*0008*/ 	.byte	0x04, 0x17
        /*000a*/ 	.short	(.L_61 - .L_60)
.L_60:
        /*000c*/ 	.word	0x00000000
        /*0010*/ 	.short	0x0003
        /*0012*/ 	.short	0x0010
        /*0014*/ 	.byte	0x00, 0xf0, 0x11, 0x00


	//----- nvinfo : EIATTR_KPARAM_INFO
	.align		4
.L_61:
        /*0018*/ 	.byte	0x04, 0x17
        /*001a*/ 	.short	(.L_63 - .L_62)
.L_62:
        /*001c*/ 	.word	0x00000000
        /*0020*/ 	.short	0x0002
        /*0022*/ 	.short	0x0008
        /*0024*/ 	.byte	0x00, 0xf5, 0x21, 0x00


	//----- nvinfo : EIATTR_KPARAM_INFO
	.align		4
.L_63:
        /*0028*/ 	.byte	0x04, 0x17
        /*002a*/ 	.short	(.L_65 - .L_64)
.L_64:
        /*002c*/ 	.word	0x00000000
        /*0030*/ 	.short	0x0001
        /*0032*/ 	.short	0x0004
        /*0034*/ 	.byte	0x00, 0xf0, 0x11, 0x00


	//----- nvinfo : EIATTR_KPARAM_INFO
	.align		4
.L_65:
        /*0038*/ 	.byte	0x04, 0x17
        /*003a*/ 	.short	(.L_67 - .L_66)
.L_66:
        /*003c*/ 	.word	0x00000000
        /*0040*/ 	.short	0x0000
        /*0042*/ 	.short	0x0000
        /*0044*/ 	.byte	0x00, 0xf0, 0x11, 0x00


	//----- nvinfo : EIATTR_SPARSE_MMA_MASK
	.align		4
.L_67:
        /*0048*/ 	.byte	0x03, 0x50
        /*004a*/ 	.short	0x0000


	//----- nvinfo : EIATTR_MAXREG_COUNT
	.align		4
        /*004c*/ 	.byte	0x03, 0x1b
        /*004e*/ 	.short	0x00ff


	//----- nvinfo : EIATTR_NUM_BARRIERS
	.align		4
        /*0050*/ 	.byte	0x02, 0x4c
        /*0052*/ 	.byte	0x01
	.zero		1


	//----- nvinfo : EIATTR_MERCURY_ISA_VERSION
	.align		4
        /*0054*/ 	.byte	0x03, 0x5f
        /*0056*/ 	.short	0x0101


	//----- nvinfo : EIATTR_VRC_CTA_INIT_COUNT
	.align		4
        /*0058*/ 	.byte	0x02, 0x4a
	.zero		1
	.zero		1


	//----- nvinfo : EIATTR_EXIT_INSTR_OFFSETS
	.align		4
        /*005c*/ 	.byte	0x04, 0x1c
        /*005e*/ 	.short	(.L_69 - .L_68)


	//   ....[0]....
.L_68:
        /*0060*/ 	.word	0x00000040


	//   ....[1]....
        /*0064*/ 	.word	0x00000230


	//   ....[2]....
        /*0068*/ 	.word	0x00001130


	//----- nvinfo : EIATTR_CBANK_PARAM_SIZE
	.align		4
.L_69:
        /*006c*/ 	.byte	0x03, 0x19
        /*006e*/ 	.short	0x0014


	//----- nvinfo : EIATTR_PARAM_CBANK
	.align		4
        /*0070*/ 	.byte	0x04, 0x0a
        /*0072*/ 	.short	(.L_71 - .L_70)
	.align		4
.L_70:
        /*0074*/ 	.word	index@(.nv.constant0._Z13cudaFW_phase2iiPii)
        /*0078*/ 	.short	0x0380
        /*007a*/ 	.short	0x0014


	//----- nvinfo : EIATTR_SW_WAR
	.align		4
.L_71:
        /*007c*/ 	.byte	0x04, 0x36
        /*007e*/ 	.short	(.L_73 - .L_72)
.L_72:
        /*0080*/ 	.word	0x00000008
.L_73:


//--------------------- .nv.info._Z13cudaFW_phase1iiPii --------------------------
	.section	.nv.info._Z13cudaFW_phase1iiPii,"",@"SHT_CUDA_INFO"
	.sectionflags	@""
	.align	4


	//----- nvinfo : EIATTR_CUDA_API_VERSION
	.align		4
        /*0000*/ 	.byte	0x04, 0x37
        /*0002*/ 	.short	(.L_75 - .L_74)
.L_74:
        /*0004*/ 	.word	0x00000082


	//----- nvinfo : EIATTR_KPARAM_INFO
	.align		4
.L_75:
        /*0008*/ 	.byte	0x04, 0x17
        /*000a*/ 	.short	(.L_77 - .L_76)
.L_76:
        /*000c*/ 	.word	0x00000000
        /*0010*/ 	.short	0x0003
        /*0012*/ 	.short	0x0010
        /*0014*/ 	.byte	0x00, 0xf0, 0x11, 0x00


	//----- nvinfo : EIATTR_KPARAM_INFO
	.align		4
.L_77:
        /*0018*/ 	.byte	0x04, 0x17
        /*001a*/ 	.short	(.L_79 - .L_78)
.L_78:
        /*001c*/ 	.word	0x00000000
        /*0020*/ 	.short	0x0002
        /*0022*/ 	.short	0x0008
        /*0024*/ 	.byte	0x00, 0xf5, 0x21, 0x00


	//----- nvinfo : EIATTR_KPARAM_INFO
	.align		4
.L_79:
        /*0028*/ 	.byte	0x04, 0x17
        /*002a*/ 	.short	(.L_81 - .L_80)
.L_80:
        /*002c*/ 	.word	0x00000000
        /*0030*/ 	.short	0x0001
        /*0032*/ 	.short	0x0004
        /*0034*/ 	.byte	0x00, 0xf0, 0x11, 0x00


	//----- nvinfo : EIATTR_KPARAM_INFO
	.align		4
.L_81:
        /*0038*/ 	.byte	0x04, 0x17
        /*003a*/ 	.short	(.L_83 - .L_82)
.L_82:
        /*003c*/ 	.word	0x00000000
        /*0040*/ 	.short	0x0000
        /*0042*/ 	.short	0x0000
        /*0044*/ 	.byte	0x00, 0xf0, 0x11, 0x00


	//----- nvinfo : EIATTR_SPARSE_MMA_MASK
	.align		4
.L_83:
        /*0048*/ 	.byte	0x03, 0x50
        /*004a*/ 	.short	0x0000


	//----- nvinfo : EIATTR_MAXREG_COUNT
	.align		4
        /*004c*/ 	.byte	0x03, 0x1b
        /*004e*/ 	.short	0x00ff


	//----- nvinfo : EIATTR_NUM_BARRIERS
	.align		4
        /*0050*/ 	.byte	0x02, 0x4c
        /*0052*/ 	.byte	0x01
	.zero		1


	//----- nvinfo : EIATTR_MERCURY_ISA_VERSION
	.align		4
        /*0054*/ 	.byte	0x03, 0x5f
        /*0056*/ 	.short	0x0101


	//----- nvinfo : EIATTR_VRC_CTA_INIT_COUNT
	.align		4
        /*0058*/ 	.byte	0x02, 0x4a
	.zero		1
	.zero		1


	//----- nvinfo : EIATTR_EXIT_INSTR_OFFSETS
	.align		4
        /*005c*/ 	.byte	0x04, 0x1c
        /*005e*/ 	.short	(.L_85 - .L_84)


	//   ....[0]....
.L_84:
        /*0060*/ 	.word	0x00000620


	//----- nvinfo : EIATTR_CBANK_PARAM_SIZE
	.align		4
.L_85:
        /*0064*/ 	.byte	0x03, 0x19
        /*0066*/ 	.short	0x0014


	//----- nvinfo : EIATTR_PARAM_CBANK
	.align		4
        /*0068*/ 	.byte	0x04, 0x0a
        /*006a*/ 	.short	(.L_87 - .L_86)
	.align		4
.L_86:
        /*006c*/ 	.word	index@(.nv.constant0._Z13cudaFW_phase1iiPii)
        /*0070*/ 	.short	0x0380
        /*0072*/ 	.short	0x0014


	//----- nvinfo : EIATTR_SW_WAR
	.align		4
.L_87:
        /*0074*/ 	.byte	0x04, 0x36
        /*0076*/ 	.short	(.L_89 - .L_88)
.L_88:
        /*0078*/ 	.word	0x00000008
.L_89:


//--------------------- .nv.callgraph             --------------------------
	.section	.nv.callgraph,"",@"SHT_CUDA_CALLGRAPH"
	.align	4
	.sectionentsize	8
	.align		4
        /*0000*/ 	.word	0x00000000
	.align		4
        /*0004*/ 	.word	0xffffffff
	.align		4
        /*0008*/ 	.word	0x00000000
	.align		4
        /*000c*/ 	.word	0xfffffffe
	.align		4
        /*0010*/ 	.word	0x00000000
	.align		4
        /*0014*/ 	.word	0xfffffffd
	.align		4
        /*0018*/ 	.word	0x00000000
	.align		4
        /*001c*/ 	.word	0xfffffffc


//--------------------- .text._Z14cuda_alignmentPiS_ii --------------------------
	.section	.text._Z14cuda_alignmentPiS_ii,"ax",@progbits
	.align	128
        .global         _Z14cuda_alignmentPiS_ii
        .type           _Z14cuda_alignmentPiS_ii,@function
        .size           _Z14cuda_alignmentPiS_ii,(.L_x_26 - _Z14cuda_alignmentPiS_ii)
        .other          _Z14cuda_alignmentPiS_ii,@"STO_CUDA_ENTRY STV_DEFAULT"
_Z14cuda_alignmentPiS_ii:
.text._Z14cuda_alignmentPiS_ii:
[----:B------:R-:W-:Y:S08]  /*0000*/  LDC R1, c[0x0][0x37c] ;  /* 0x0000df00ff017b82 */ /* 0x000ff00000000800 */
[----:B------:R-:W0:Y:S08]  /*0010*/  LDC.64 R10, c[0x0][0x390] ;  /* 0x0000e400ff0a7b82 */ /* 0x000e300000000a00 */
[----:B------:R-:W1:Y:S01]  /*0020*/  S2UR UR4, SR_CTAID.X ;  /* 0x00000000000479c3 */ /* 0x000e620000002500 */
[----:B0-----:R-:W-:-:S04]  /*0030*/  ISETP.GE.AND P0, PT, R11, 0x1, PT ;  /* 0x000000010b00780c */ /* 0x001fc80003f06270 */
[----:B-1----:R-:W-:-:S13]  /*0040*/  ISETP.GT.U32.OR P0, PT, R10, UR4, !P0 ;  /* 0x000000040a007c0c */ /* 0x002fda000c704470 */
[----:B------:R-:W-:Y:S05]  /*0050*/  @P0 EXIT ;  /* 0x000000000000094d */ /* 0x000fea0003800000 */
[C---:B------:R-:W-:Y:S01]  /*0060*/  ISETP.GE.U32.AND P1, PT, R11.reuse, 0x10, PT ;  /* 0x000000100b00780c */ /* 0x040fe20003f26070 */
[----:B------:R-:W0:Y:S01]  /*0070*/  LDCU.64 UR6, c[0x0][0x358] ;  /* 0x00006b00ff0677ac */ /* 0x000e220008000a00 */
[C---:B------:R-:W-:Y:S01]  /*0080*/  LOP3.LUT R8, R11.reuse, 0xf, RZ, 0xc0, !PT ;  /* 0x0000000f0b087812 */ /* 0x040fe200078ec0ff */
[----:B------:R-:W-:Y:S02]  /*0090*/  IMAD R0, R11, UR4, RZ ;  /* 0x000000040b007c24 */ /* 0x000fe4000f8e02ff */
[----:B------:R-:W-:Y:S01]  /*00a0*/  IMAD.MOV.U32 R3, RZ, RZ, RZ ;  /* 0x000000ffff037224 */ /* 0x000fe200078e00ff */
[----:B------:R-:W-:-:S07]  /*00b0*/  ISETP.NE.AND P0, PT, R8, RZ, PT ;  /* 0x000000ff0800720c */ /* 0x000fce0003f05270 */
[----:B------:R-:W-:Y:S06]  /*00c0*/  @!P1 BRA `(.L_x_0) ;  /* 0x0000000000d49947 */ /* 0x000fec0003800000 */
[----:B------:R-:W1:Y:S01]  /*00d0*/  LDCU.128 UR8, c[0x0][0x380] ;  /* 0x00007000ff0877ac */ /* 0x000e620008000c00 */
[----:B------:R-:W-:Y:S01]  /*00e0*/  IMAD.MOV.U32 R4, RZ, RZ, 0x20 ;  /* 0x00000020ff047424 */ /* 0x000fe200078e00ff */
[----:B------:R-:W-:Y:S01]  /*00f0*/  LOP3.LUT R3, R11, 0x7ffffff0, RZ, 0xc0, !PT ;  /* 0x7ffffff00b037812 */ /* 0x000fe200078ec0ff */
[----:B------:R-:W-:Y:S02]  /*0100*/  IMAD.MOV.U32 R5, RZ, RZ, 0x0 ;  /* 0x00000000ff057424 */ /* 0x000fe400078e00ff */
[----:B------:R-:W-:-:S04]  /*0110*/  IMAD.WIDE.U32 R4, R0, 0x4, R4 ;  /* 0x0000000400047825 */ /* 0x000fc800078e0004 */
[----:B------:R-:W-:Y:S01]  /*0120*/  IMAD.MOV R2, RZ, RZ, -R3 ;  /* 0x000000ffff027224 */ /* 0x000fe200078e0a03 */
[C---:B-1----:R-:W-:Y:S02]  /*0130*/  IADD3 R12, P1, PT, R4.reuse, UR8, RZ ;  /* 0x00000008040c7c10 */ /* 0x042fe4000ff3e0ff */
[----:B------:R-:W-:Y:S02]  /*0140*/  IADD3 R10, P2, PT, R4, UR10, RZ ;  /* 0x0000000a040a7c10 */ /* 0x000fe4000ff5e0ff */
[C---:B------:R-:W-:Y:S02]  /*0150*/  IADD3.X R19, PT, PT, R5.reuse, UR9, RZ, P1, !PT ;  /* 0x0000000905137c10 */ /* 0x040fe40008ffe4ff */
[----:B------:R-:W-:-:S09]  /*0160*/  IADD3.X R9, PT, PT, R5, UR11, RZ, P2, !PT ;  /* 0x0000000b05097c10 */ /* 0x000fd200097fe4ff */
.L_x_1:
[----:B------:R-:W-:Y:S02]  /*0170*/  IMAD.MOV.U32 R4, RZ, RZ, R10 ;  /* 0x000000ffff047224 */ /* 0x000fe400078e000a */
[----:B------:R-:W-:-:S05]  /*0180*/  IMAD.MOV.U32 R5, RZ, RZ, R9 ;  /* 0x000000ffff057224 */ /* 0x000fca00078e0009 */
[----:B0-----:R-:W2:Y:S01]  /*0190*/  LDG.E R9, desc[UR6][R4.64+-0x20] ;  /* 0xffffe00604097981 */ /* 0x001ea2000c1e1900 */
[----:B-1----:R-:W-:Y:S02]  /*01a0*/  IMAD.MOV.U32 R6, RZ, RZ, R12 ;  /* 0x000000ffff067224 */ /* 0x002fe400078e000c */
[----:B------:R-:W-:-:S05]  /*01b0*/  IMAD.MOV.U32 R7, RZ, RZ, R19 ;  /* 0x000000ffff077224 */ /* 0x000fca00078e0013 */
[----:B--2---:R0:W-:Y:S04]  /*01c0*/  STG.E desc[UR6][R6.64+-0x20], R9 ;  /* 0xffffe00906007986 */ /* 0x0041e8000c101906 */
[----:B------:R-:W2:Y:S04]  /*01d0*/  LDG.E R13, desc[UR6][R4.64+-0x1c] ;  /* 0xffffe406040d7981 */ /* 0x000ea8000c1e1900 */
[----:B--2---:R1:W-:Y:S04]  /*01e0*/  STG.E desc[UR6][R6.64+-0x1c], R13 ;  /* 0xffffe40d06007986 */ /* 0x0043e8000c101906 */
[----:B------:R-:W2:Y:S04]  /*01f0*/  LDG.E R15, desc[UR6][R4.64+-0x18] ;  /* 0xffffe806040f7981 */ /* 0x000ea8000c1e1900 */
[----:B--2---:R2:W-:Y:S04]  /*0200*/  STG.E desc[UR6][R6.64+-0x18], R15 ;  /* 0xffffe80f06007986 */ /* 0x0045e8000c101906 */
[----:B------:R-:W3:Y:S04]  /*0210*/  LDG.E R17, desc[UR6][R4.64+-0x14] ;  /* 0xffffec0604117981 */ /* 0x000ee8000c1e1900 */
[----:B---3--:R3:W-:Y:S04]  /*0220*/  STG.E desc[UR6][R6.64+-0x14], R17 ;  /* 0xffffec1106007986 */ /* 0x0087e8000c101906 */
[----:B------:R-:W4:Y:S04]  /*0230*/  LDG.E R19, desc[UR6][R4.64+-0x10] ;  /* 0xfffff00604137981 */ /* 0x000f28000c1e1900 */
[----:B----4-:R4:W-:Y:S04]  /*0240*/  STG.E desc[UR6][R6.64+-0x10], R19 ;  /* 0xfffff01306007986 */ /* 0x0109e8000c101906 */
[----:B------:R-:W5:Y:S04]  /*0250*/  LDG.E R21, desc[UR6][R4.64+-0xc] ;  /* 0xfffff40604157981 */ /* 0x000f68000c1e1900 */
[----:B-----5:R5:W-:Y:S04]  /*0260*/  STG.E desc[UR6][R6.64+-0xc], R21 ;  /* 0xfffff41506007986 */ /* 0x020be8000c101906 */
[----:B0-----:R-:W2:Y:S04]  /*0270*/  LDG.E R9, desc[UR6][R4.64+-0x8] ;  /* 0xfffff80604097981 */ /* 0x001ea8000c1e1900 */
[----:B--2---:R0:W-:Y:S04]  /*0280*/  STG.E desc[UR6][R6.64+-0x8], R9 ;  /* 0xfffff80906007986 */ /* 0x0041e8000c101906 */
[----:B-1----:R-:W2:Y:S04]  /*0290*/  LDG.E R13, desc[UR6][R4.64+-0x4] ;  /* 0xfffffc06040d7981 */ /* 0x002ea8000c1e1900 */
[----:B--2---:R1:W-:Y:S04]  /*02a0*/  STG.E desc[UR6][R6.64+-0x4], R13 ;  /* 0xfffffc0d06007986 */ /* 0x0043e8000c101906 */
[----:B------:R-:W2:Y:S04]  /*02b0*/  LDG.E R15, desc[UR6][R4.64] ;  /* 0x00000006040f7981 */ /* 0x000ea8000c1e1900 */
[----:B--2---:R2:W-:Y:S04]  /*02c0*/  STG.E desc[UR6][R6.64], R15 ;  /* 0x0000000f06007986 */ /* 0x0045e8000c101906 */
[----:B---3--:R-:W3:Y:S04]  /*02d0*/  LDG.E R17, desc[UR6][R4.64+0x4] ;  /* 0x0000040604117981 */ /* 0x008ee8000c1e1900 */
[----:B---3--:R3:W-:Y:S04]  /*02e0*/  STG.E desc[UR6][R6.64+0x4], R17 ;  /* 0x0000041106007986 */ /* 0x0087e8000c101906 */
[----:B----4-:R-:W4:Y:S04]  /*02f0*/  LDG.E R19, desc[UR6][R4.64+0x8] ;  /* 0x0000080604137981 */ /* 0x010f28000c1e1900 */
[----:B----4-:R-:W-:Y:S04]  /*0300*/  STG.E desc[UR6][R6.64+0x8], R19 ;  /* 0x0000081306007986 */ /* 0x010fe8000c101906 */
[----:B-----5:R-:W4:Y:S04]  /*0310*/  LDG.E R21, desc[UR6][R4.64+0xc] ;  /* 0x00000c0604157981 */ /* 0x020f28000c1e1900 */
[----:B----4-:R-:W-:Y:S04]  /*0320*/  STG.E desc[UR6][R6.64+0xc], R21 ;  /* 0x00000c1506007986 */ /* 0x010fe8000c101906 */
[----:B0-----:R-:W4:Y:S04]  /*0330*/  LDG.E R9, desc[UR6][R4.64+0x10] ;  /* 0x0000100604097981 */ /* 0x001f28000c1e1900 */
[----:B----4-:R0:W-:Y:S04]  /*0340*/  STG.E desc[UR6][R6.64+0x10], R9 ;  /* 0x0000100906007986 */ /* 0x0101e8000c101906 */
[----:B-1----:R-:W4:Y:S04]  /*0350*/  LDG.E R13, desc[UR6][R4.64+0x14] ;  /* 0x00001406040d7981 */ /* 0x002f28000c1e1900 */
[----:B----4-:R1:W-:Y:S04]  /*0360*/  STG.E desc[UR6][R6.64+0x14], R13 ;  /* 0x0000140d06007986 */ /* 0x0103e8000c101906 */
[----:B--2---:R-:W2:Y:S01]  /*0370*/  LDG.E R15, desc[UR6][R4.64+0x18] ;  /* 0x00001806040f7981 */ /* 0x004ea2000c1e1900 */
[----:B------:R-:W-:-:S05]  /*0380*/  VIADD R2, R2, 0x10 ;  /* 0x0000001002027836 */ /* 0x000fca0000000000 */
[----:B------:R-:W-:Y:S01]  /*0390*/  ISETP.NE.AND P1, PT, R2, RZ, PT ;  /* 0x000000ff0200720c */ /* 0x000fe20003f25270 */
[----:B--2---:R1:W-:Y:S04]  /*03a0*/  STG.E desc[UR6][R6.64+0x18], R15 ;  /* 0x0000180f06007986 */ /* 0x0043e8000c101906 */
[----:B---3--:R-:W2:Y:S01]  /*03b0*/  LDG.E R17, desc[UR6][R4.64+0x1c] ;  /* 0x00001c0604117981 */ /* 0x008ea2000c1e1900 */
[----:B------:R-:W-:Y:S02]  /*03c0*/  IADD3 R10, P3, PT, R4, 0x40, RZ ;  /* 0x00000040040a7810 */ /* 0x000fe40007f7e0ff */
[----:B------:R-:W-:-:S03]  /*03d0*/  IADD3 R12, P2, PT, R6, 0x40, RZ ;  /* 0x00000040060c7810 */ /* 0x000fc60007f5e0ff */
[----:B0-----:R-:W-:Y:S01]  /*03e0*/  IMAD.X R9, RZ, RZ, R5, P3 ;  /* 0x000000ffff097224 */ /* 0x001fe200018e0605 */
[----:B------:R-:W-:Y:S01]  /*03f0*/  IADD3.X R19, PT, PT, RZ, R7, RZ, P2, !PT ;  /* 0x00000007ff137210 */ /* 0x000fe200017fe4ff */
[----:B--2---:R1:W-:Y:S01]  /*0400*/  STG.E desc[UR6][R6.64+0x1c], R17 ;  /* 0x00001c1106007986 */ /* 0x0043e2000c101906 */
[----:B------:R-:W-:Y:S07]  /*0410*/  @P1 BRA `(.L_x_1) ;  /* 0xfffffffc00541947 */ /* 0x000fee000383ffff */
.L_x_0:
[----:B0-----:R-:W-:Y:S05]  /*0420*/  @!P0 EXIT ;  /* 0x000000000000894d */ /* 0x001fea0003800000 */
[----:B------:R-:W-:Y:S02]  /*0430*/  ISETP.GE.U32.AND P1, PT, R8, 0x8, PT ;  /* 0x000000080800780c */ /* 0x000fe40003f26070 */
[----:B------:R-:W-:-:S04]  /*0440*/  LOP3.LUT R12, R11, 0x7, RZ, 0xc0, !PT ;  /* 0x000000070b0c7812 */ /* 0x000fc800078ec0ff */
[----:B------:R-:W-:-:S07]  /*0450*/  ISETP.NE.AND P0, PT, R12, RZ, PT ;  /* 0x000000ff0c00720c */ /* 0x000fce0003f05270 */
[----:B------:R-:W-:Y:S06]  /*0460*/  @!P1 BRA `(.L_x_2) ;  /* 0x00000000007c9947 */ /* 0x000fec0003800000 */
[----:B-1----:R-:W0:Y:S01]  /*0470*/  LDC.64 R6, c[0x0][0x388] ;  /* 0x0000e200ff067b82 */ /* 0x002e220000000a00 */
[----:B------:R-:W-:Y:S01]  /*0480*/  IMAD.IADD R5, R0, 0x1, R3 ;  /* 0x0000000100057824 */ /* 0x000fe200078e0203 */
[----:B------:R-:W1:Y:S06]  /*0490*/  LDCU.128 UR8, c[0x0][0x380] ;  /* 0x00007000ff0877ac */ /* 0x000e6c0008000c00 */
[----:B------:R-:W2:Y:S01]  /*04a0*/  LDC.64 R8, c[0x0][0x380] ;  /* 0x0000e000ff087b82 */ /* 0x000ea20000000a00 */
[----:B0-----:R-:W-:-:S05]  /*04b0*/  IMAD.WIDE.U32 R6, R5, 0x4, R6 ;  /* 0x0000000405067825 */ /* 0x001fca00078e0006 */
[----:B------:R-:W3:Y:S01]  /*04c0*/  LDG.E R13, desc[UR6][R6.64] ;  /* 0x00000006060d7981 */ /* 0x000ee2000c1e1900 */
[----:B------:R-:W-:Y:S01]  /*04d0*/  IADD3 R10, P1, PT, R0, R3, RZ ;  /* 0x00000003000a7210 */ /* 0x000fe20007f3e0ff */
[----:B--2---:R-:W-:-:S04]  /*04e0*/  IMAD.WIDE.U32 R8, R5, 0x4, R8 ;  /* 0x0000000405087825 */ /* 0x004fc800078e0008 */
[----:B------:R-:W-:Y:S02]  /*04f0*/  IMAD.X R15, RZ, RZ, RZ, P1 ;  /* 0x000000ffff0f7224 */ /* 0x000fe400008e06ff */
[----:B------:R-:W-:-:S03]  /*0500*/  IMAD.SHL.U32 R2, R10, 0x4, RZ ;  /* 0x000000040a027824 */ /* 0x000fc600078e00ff */
[----:B------:R-:W-:Y:S02]  /*0510*/  SHF.L.U64.HI R10, R10, 0x2, R15 ;  /* 0x000000020a0a7819 */ /* 0x000fe4000001020f */
[----:B-1----:R-:W-:-:S04]  /*0520*/  IADD3 R4, P1, PT, R2, UR10, RZ ;  /* 0x0000000a02047c10 */ /* 0x002fc8000ff3e0ff */
[----:B------:R-:W-:Y:S01]  /*0530*/  IADD3.X R5, PT, PT, R10, UR11, RZ, P1, !PT ;  /* 0x0000000b0a057c10 */ /* 0x000fe20008ffe4ff */
[----:B---3--:R0:W-:Y:S04]  /*0540*/  STG.E desc[UR6][R8.64], R13 ;  /* 0x0000000d08007986 */ /* 0x0081e8000c101906 */
[----:B------:R-:W2:Y:S01]  /*0550*/  LDG.E R15, desc[UR6][R4.64+0x4] ;  /* 0x00000406040f7981 */ /* 0x000ea2000c1e1900 */
[----:B------:R-:W-:-:S04]  /*0560*/  IADD3 R6, P1, PT, R2, UR8, RZ ;  /* 0x0000000802067c10 */ /* 0x000fc8000ff3e0ff */
[----:B------:R-:W-:-:S05]  /*0570*/  IADD3.X R7, PT, PT, R10, UR9, RZ, P1, !PT ;  /* 0x000000090a077c10 */ /* 0x000fca0008ffe4ff */
[----:B--2---:R1:W-:Y:S04]  /*0580*/  STG.E desc[UR6][R6.64+0x4], R15 ;  /* 0x0000040f06007986 */ /* 0x0043e8000c101906 */
[----:B------:R-:W2:Y:S04]  /*0590*/  LDG.E R17, desc[UR6][R4.64+0x8] ;  /* 0x0000080604117981 */ /* 0x000ea8000c1e1900 */
[----:B--2---:R2:W-:Y:S04]  /*05a0*/  STG.E desc[UR6][R6.64+0x8], R17 ;  /* 0x0000081106007986 */ /* 0x0045e8000c101906 */
[----:B------:R-:W3:Y:S04]  /*05b0*/  LDG.E R19, desc[UR6][R4.64+0xc] ;  /* 0x00000c0604137981 */ /* 0x000ee8000c1e1900 */
[----:B---3--:R2:W-:Y:S04]  /*05c0*/  STG.E desc[UR6][R6.64+0xc], R19 ;  /* 0x00000c1306007986 */ /* 0x0085e8000c101906 */
[----:B------:R-:W3:Y:S04]  /*05d0*/  LDG.E R21, desc[UR6][R4.64+0x10] ;  /* 0x0000100604157981 */ /* 0x000ee8000c1e1900 */
[----:B---3--:R2:W-:Y:S04]  /*05e0*/  STG.E desc[UR6][R6.64+0x10], R21 ;  /* 0x0000101506007986 */ /* 0x0085e8000c101906 */
[----:B0-----:R-:W3:Y:S04]  /*05f0*/  LDG.E R9, desc[UR6][R4.64+0x14] ;  /* 0x0000140604097981 */ /* 0x001ee8000c1e1900 */
[----:B---3--:R2:W-:Y:S04]  /*0600*/  STG.E desc[UR6][R6.64+0x14], R9 ;  /* 0x0000140906007986 */ /* 0x0085e8000c101906 */
[----:B------:R-:W3:Y:S04]  /*0610*/  LDG.E R13, desc[UR6][R4.64+0x18] ;  /* 0x00001806040d7981 */ /* 0x000ee8000c1e1900 */
[----:B---3--:R2:W-:Y:S04]  /*0620*/  STG.E desc[UR6][R6.64+0x18], R13 ;  /* 0x0000180d06007986 */ /* 0x0085e8000c101906 */
[----:B-1----:R-:W3:Y:S01]  /*0630*/  LDG.E R15, desc[UR6][R4.64+0x1c] ;  /* 0x00001c06040f7981 */ /* 0x002ee2000c1e1900 */
[----:B------:R-:W-:-:S03]  /*0640*/  VIADD R3, R3, 0x8 ;  /* 0x0000000803037836 */ /* 0x000fc60000000000 */
[----:B---3--:R2:W-:Y:S04]  /*0650*/  STG.E desc[UR6][R6.64+0x1c], R15 ;  /* 0x00001c0f06007986 */ /* 0x0085e8000c101906 */
.L_x_2:
[----:B------:R-:W-:Y:S05]  /*0660*/  @!P0 EXIT ;  /* 0x000000000000894d */ /* 0x000fea0003800000 */
[----:B------:R-:W-:Y:S02]  /*0670*/  ISETP.GE.U32.AND P1, PT, R12, 0x4, PT ;  /* 0x000000040c00780c */ /* 0x000fe40003f26070 */
[----:B------:R-:W-:-:S04]  /*0680*/  LOP3.LUT R2, R11, 0x3, RZ, 0xc0, !PT ;  /* 0x000000030b027812 */ /* 0x000fc800078ec0ff */
[----:B------:R-:W-:-:S07]  /*0690*/  ISETP.NE.AND P0, PT, R2, RZ, PT ;  /* 0x000000ff0200720c */ /* 0x000fce0003f05270 */
[----:B------:R-:W-:Y:S06]  /*06a0*/  @!P1 BRA `(.L_x_3) ;  /* 0x00000000005c9947 */ /* 0x000fec0003800000 */
[----:B------:R-:W0:Y:S01]  /*06b0*/  LDC.64 R4, c[0x0][0x388] ;  /* 0x0000e200ff047b82 */ /* 0x000e220000000a00 */
[----:B--2---:R-:W-:Y:S01]  /*06c0*/  IMAD.IADD R9, R0, 0x1, R3 ;  /* 0x0000000100097824 */ /* 0x004fe200078e0203 */
[----:B------:R-:W2:Y:S06]  /*06d0*/  LDCU.128 UR8, c[0x0][0x380] ;  /* 0x00007000ff0877ac */ /* 0x000eac0008000c00 */
[----:B-1----:R-:W1:Y:S01]  /*06e0*/  LDC.64 R6, c[0x0][0x380] ;  /* 0x0000e000ff067b82 */ /* 0x002e620000000a00 */
[----:B0-----:R-:W-:-:S05]  /*06f0*/  IMAD.WIDE.U32 R4, R9, 0x4, R4 ;  /* 0x0000000409047825 */ /* 0x001fca00078e0004 */
[----:B------:R-:W3:Y:S01]  /*0700*/  LDG.E R11, desc[UR6][R4.64] ;  /* 0x00000006040b7981 */ /* 0x000ee2000c1e1900 */
[----:B------:R-:W-:Y:S01]  /*0710*/  IADD3 R8, P1, PT, R0, R3, RZ ;  /* 0x0000000300087210 */ /* 0x000fe20007f3e0ff */
[----:B-1----:R-:W-:-:S03]  /*0720*/  IMAD.WIDE.U32 R6, R9, 0x4, R6 ;  /* 0x0000000409067825 */ /* 0x002fc600078e0006 */
[----:B------:R-:W-:Y:S01]  /*0730*/  IADD3.X R13, PT, PT, RZ, RZ, RZ, P1, !PT ;  /* 0x000000ffff0d7210 */ /* 0x000fe20000ffe4ff */
[----:B------:R-:W-:-:S03]  /*0740*/  IMAD.SHL.U32 R12, R8, 0x4, RZ ;  /* 0x00000004080c7824 */ /* 0x000fc600078e00ff */
[----:B------:R-:W-:Y:S02]  /*0750*/  SHF.L.U64.HI R10, R8, 0x2, R13 ;  /* 0x00000002080a7819 */ /* 0x000fe4000001020d */
[----:B--2---:R-:W-:-:S04]  /*0760*/  IADD3 R8, P1, PT, R12, UR10, RZ ;  /* 0x0000000a0c087c10 */ /* 0x004fc8000ff3e0ff */
        /* <DEDUP_REMOVED lines=8> */
[----:B------:R-:W2:Y:S01]  /*07f0*/  LDG.E R17, desc[UR6][R8.64+0xc] ;  /* 0x00000c0608117981 */ /* 0x000ea2000c1e1900 */
[----:B------:R-:W-:-:S03]  /*0800*/  VIADD R3, R3, 0x4 ;  /* 0x0000000403037836 */ /* 0x000fc60000000000 */
[----:B--2---:R0:W-:Y:S04]  /*0810*/  STG.E desc[UR6][R4.64+0xc], R17 ;  /* 0x00000c1104007986 */ /* 0x0041e8000c101906 */
.L_x_3:
[----:B------:R-:W-:Y:S05]  /*0820*/  @!P0 EXIT ;  /* 0x000000000000894d */ /* 0x000fea0003800000 */
[----:B0-----:R-:W0:Y:S01]  /*0830*/  LDC.64 R4, c[0x0][0x380] ;  /* 0x0000e000ff047b82 */ /* 0x001e220000000a00 */
[----:B------:R-:W-:Y:S02]  /*0840*/  IMAD.IADD R3, R0, 0x1, R3 ;  /* 0x0000000100037824 */ /* 0x000fe400078e0203 */
[----:B------:R-:W-:-:S05]  /*0850*/  IMAD.MOV R0, RZ, RZ, -R2 ;  /* 0x000000ffff007224 */ /* 0x000fca00078e0a02 */
[----:B-12---:R-:W1:Y:S01]  /*0860*/  LDC.64 R6, c[0x0][0x388] ;  /* 0x0000e200ff067b82 */ /* 0x006e620000000a00 */
[----:B0-----:R-:W-:-:S04]  /*0870*/  IMAD.WIDE.U32 R4, R3, 0x4, R4 ;  /* 0x0000000403047825 */ /* 0x001fc800078e0004 */
[----:B------:R-:W-:Y:S02]  /*0880*/  IMAD.MOV.U32 R9, RZ, RZ, R5 ;  /* 0x000000ffff097224 */ /* 0x000fe400078e0005 */
[----:B-1----:R-:W-:-:S07]  /*0890*/  IMAD.WIDE.U32 R6, R3, 0x4, R6 ;  /* 0x0000000403067825 */ /* 0x002fce00078e0006 */
.L_x_4:
[----:B0-----:R-:W-:Y:S01]  /*08a0*/  IMAD.MOV.U32 R2, RZ, RZ, R6 ;  /* 0x000000ffff027224 */ /* 0x001fe200078e0006 */
[----:B------:R-:W-:-:S05]  /*08b0*/  MOV R3, R7 ;  /* 0x0000000700037202 */ /* 0x000fca0000000f00 */
[----:B------:R0:W2:Y:S01]  /*08c0*/  LDG.E R5, desc[UR6][R2.64] ;  /* 0x0000000602057981 */ /* 0x0000a2000c1e1900 */
[----:B------:R-:W-:Y:S01]  /*08d0*/  VIADD R0, R0, 0x1 ;  /* 0x0000000100007836 */ /* 0x000fe20000000000 */
[----:B------:R-:W-:-:S04]  /*08e0*/  IADD3 R6, P2, PT, R6, 0x4, RZ ;  /* 0x0000000406067810 */ /* 0x000fc80007f5e0ff */
[----:B------:R-:W-:Y:S01]  /*08f0*/  ISETP.NE.AND P0, PT, R0, RZ, PT ;  /* 0x000000ff0000720c */ /* 0x000fe20003f05270 */
[----:B------:R-:W-:Y:S02]  /*0900*/  IMAD.X R7, RZ, RZ, R7, P2 ;  /* 0x000000ffff077224 */ /* 0x000fe400010e0607 */
[----:B0-----:R-:W-:Y:S01]  /*0910*/  IMAD.MOV.U32 R2, RZ, RZ, R4 ;  /* 0x000000ffff027224 */ /* 0x001fe200078e0004 */
[----:B------:R-:W-:Y:S01]  /*0920*/  IADD3 R4, P1, PT, R4, 0x4, RZ ;  /* 0x0000000404047810 */ /* 0x000fe20007f3e0ff */
[----:B------:R-:W-:-:S04]  /*0930*/  IMAD.MOV.U32 R3, RZ, RZ, R9 ;  /* 0x000000ffff037224 */ /* 0x000fc800078e0009 */
[----:B------:R-:W-:Y:S01]  /*0940*/  IMAD.X R9, RZ, RZ, R9, P1 ;  /* 0x000000ffff097224 */ /* 0x000fe200008e0609 */
[----:B--2---:R0:W-:Y:S03]  /*0950*/  STG.E desc[UR6][R2.64], R5 ;  /* 0x0000000502007986 */ /* 0x0041e6000c101906 */
[----:B------:R-:W-:Y:S05]  /*0960*/  @P0 BRA `(.L_x_4) ;  /* 0xfffffffc00cc0947 */ /* 0x000fea000383ffff */
[----:B------:R-:W-:Y:S05]  /*0970*/  EXIT ;  /* 0x000000000000794d */ /* 0x000fea0003800000 */
.L_x_5:
[----:B------:R-:W-:-:S00]  /*0980*/  BRA `(.L_x_5) ;  /* 0xfffffffc00fc7947 */ /* 0x000fc0000383ffff */
[----:B------:R-:W-:-:S00]  /*0990*/  NOP ;  /* 0x0000000000007918 */ /* 0x000fc00000000000 */
        /* <DEDUP_REMOVED lines=14> */
.L_x_26:


//--------------------- .text._Z13cudaFW_phase3iiPiii --------------------------
	.section	.text._Z13cudaFW_phase3iiPiii,"ax",@progbits
	.align	128
        .global         _Z13cudaFW_phase3iiPiii
        .type           _Z13cudaFW_phase3iiPiii,@function
        .size           _Z13cudaFW_phase3iiPiii,(.L_x_27 - _Z13cudaFW_phase3iiPiii)
        .other          _Z13cudaFW_phase3iiPiii,@"STO_CUDA_ENTRY STV_DEFAULT"
_Z13cudaFW_phase3iiPiii:
.text._Z13cudaFW_phase3iiPiii:
[----:B------:R-:W-:Y:S08]  /*0000*/  LDC R1, c[0x0][0x37c] ;  /* 0x0000df00ff017b82 */ /* 0x000ff00000000800 */
[----:B------:R-:W0:Y:S01]  /*0010*/  S2UR UR4, SR_CTAID.X ;  /* 0x00000000000479c3 */ /* 0x000e220000002500 */
[----:B------:R-:W0:Y:S07]  /*0020*/  LDCU UR5, c[0x0][0x394] ;  /* 0x00007280ff0577ac */ /* 0x000e2e0008000800 */
[----:B------:R-:W1:Y:S08]  /*0030*/  LDC R4, c[0x0][0x380] ;  /* 0x0000e000ff047b82 */ /* 0x000e700000000800 */
[----:B------:R-:W2:Y:S01]  /*0040*/  S2UR UR6, SR_CTAID.Y ;  /* 0x00000000000679c3 */ /* 0x000ea20000002600 */
[----:B0-----:R-:W-:-:S06]  /*0050*/  UIADD3 UR4, UPT, UPT, UR4, UR5, URZ ;  /* 0x0000000504047290 */ /* 0x001fcc000fffe0ff */
[----:B-1----:R-:W-:-:S04]  /*0060*/  ISETP.NE.AND P0, PT, R4, UR4, PT ;  /* 0x0000000404007c0c */ /* 0x002fc8000bf05270 */
[----:B--2---:R-:W-:-:S13]  /*0070*/  ISETP.EQ.OR P0, PT, R4, UR6, !P0 ;  /* 0x0000000604007c0c */ /* 0x004fda000c702670 */
[----:B------:R-:W-:Y:S05]  /*0080*/  @P0 EXIT ;  /* 0x000000000000094d */ /* 0x000fea0003800000 */
[----:B------:R-:W0:Y:S01]  /*0090*/  S2R R6, SR_TID.X ;  /* 0x0000000000067919 */ /* 0x000e220000002100 */
[----:B------:R-:W0:Y:S01]  /*00a0*/  LDC R3, c[0x0][0x360] ;  /* 0x0000d800ff037b82 */ /* 0x000e220000000800 */
[----:B------:R-:W1:Y:S01]  /*00b0*/  LDCU UR8, c[0x0][0x384] ;  /* 0x00007080ff0877ac */ /* 0x000e620008000800 */
[----:B------:R-:W2:Y:S06]  /*00c0*/  S2R R0, SR_TID.Y ;  /* 0x0000000000007919 */ /* 0x000eac0000002200 */
[----:B------:R-:W2:Y:S08]  /*00d0*/  LDC R5, c[0x0][0x390] ;  /* 0x0000e400ff057b82 */ /* 0x000eb00000000800 */
[----:B------:R-:W3:Y:S01]  /*00e0*/  LDC R9, c[0x0][0x364] ;  /* 0x0000d900ff097b82 */ /* 0x000ee20000000800 */
[----:B0-----:R-:W-:-:S02]  /*00f0*/  IMAD R2, R3, UR4, R6 ;  /* 0x0000000403027c24 */ /* 0x001fc4000f8e0206 */
[CC--:B--2---:R-:W-:Y:S02]  /*0100*/  IMAD R7, R4.reuse, R5.reuse, R0 ;  /* 0x0000000504077224 */ /* 0x0c4fe400078e0200 */
[----:B------:R-:W-:Y:S02]  /*0110*/  IMAD R4, R4, R5, R6 ;  /* 0x0000000504047224 */ /* 0x000fe400078e0206 */
[----:B---3--:R-:W-:Y:S01]  /*0120*/  IMAD R3, R9, UR6, R0 ;  /* 0x0000000609037c24 */ /* 0x008fe2000f8e0200 */
[----:B------:R-:W-:Y:S01]  /*0130*/  VIMNMX R12, PT, PT, R2, R7, !PT ;  /* 0x00000007020c7248 */ /* 0x000fe20007fe0100 */
[----:B------:R-:W0:Y:S03]  /*0140*/  LDCU.64 UR6, c[0x0][0x358] ;  /* 0x00006b00ff0677ac */ /* 0x000e260008000a00 */
[----:B------:R-:W-:Y:S02]  /*0150*/  VIMNMX R14, PT, PT, R3, R4, !PT ;  /* 0x00000004030e7248 */ /* 0x000fe40007fe0100 */
[----:B-1----:R-:W-:-:S02]  /*0160*/  ISETP.GE.AND P0, PT, R12, UR8, PT ;  /* 0x000000080c007c0c */ /* 0x002fc4000bf06270 */
[----:B------:R-:W-:-:S11]  /*0170*/  ISETP.GE.AND P2, PT, R14, UR8, PT ;  /* 0x000000080e007c0c */ /* 0x000fd6000bf46270 */
[----:B------:R-:W1:Y:S01]  /*0180*/  @!P0 LDC.64 R8, c[0x0][0x388] ;  /* 0x0000e200ff088b82 */ /* 0x000e620000000a00 */
[----:B------:R-:W-:Y:S02]  /*0190*/  @!P0 IMAD R7, R2, UR8, R7 ;  /* 0x0000000802078c24 */ /* 0x000fe4000f8e0207 */
[----:B------:R-:W-:-:S05]  /*01a0*/  @!P2 IMAD R13, R4, UR8, R3 ;  /* 0x00000008040dac24 */ /* 0x000fca000f8e0203 */
[----:B------:R-:W2:Y:S01]  /*01b0*/  @!P2 LDC.64 R10, c[0x0][0x388] ;  /* 0x0000e200ff0aab82 */ /* 0x000ea20000000a00 */
[----:B-1----:R-:W-:-:S04]  /*01c0*/  @!P0 IMAD.WIDE R8, R7, 0x4, R8 ;  /* 0x0000000407088825 */ /* 0x002fc800078e0208 */
[----:B--2---:R-:W-:Y:S02]  /*01d0*/  @!P2 IMAD.WIDE R10, R13, 0x4, R10 ;  /* 0x000000040d0aa825 */ /* 0x004fe400078e020a */
[----:B0-----:R0:W2:Y:S04]  /*01e0*/  @!P0 LDG.E R13, desc[UR6][R8.64] ;  /* 0x00000006080d8981 */ /* 0x0010a8000c1e1900 */
[----:B------:R1:W3:Y:S01]  /*01f0*/  @!P2 LDG.E R10, desc[UR6][R10.64] ;  /* 0x000000060a0aa981 */ /* 0x0002e2000c1e1900 */
[----:B------:R-:W4:Y:S01]  /*0200*/  S2UR UR5, SR_CgaCtaId ;  /* 0x00000000000579c3 */ /* 0x000f220000008800 */
[----:B------:R-:W-:Y:S01]  /*0210*/  ISETP.GE.AND P1, PT, R12, UR8, PT ;  /* 0x000000080c007c0c */ /* 0x000fe2000bf26270 */
[-C--:B------:R-:W-:Y:S01]  /*0220*/  IMAD R15, R5, R5.reuse, RZ ;  /* 0x00000005050f7224 */ /* 0x080fe200078e02ff */
[----:B------:R-:W-:Y:S01]  /*0230*/  ISETP.GE.AND P3, PT, R14, UR8, PT ;  /* 0x000000080e007c0c */ /* 0x000fe2000bf66270 */
[----:B------:R-:W-:Y:S01]  /*0240*/  UMOV UR4, 0x400 ;  /* 0x0000040000047882 */ /* 0x000fe20000000000 */
[----:B------:R-:W-:Y:S01]  /*0250*/  IMAD R7, R6, R5, RZ ;  /* 0x0000000506077224 */ /* 0x000fe200078e02ff */
[----:B------:R-:W-:Y:S01]  /*0260*/  VIMNMX R6, PT, PT, R2, R3, !PT ;  /* 0x0000000302067248 */ /* 0x000fe20007fe0100 */
[----:B------:R-:W-:-:S02]  /*0270*/  IMAD.SHL.U32 R15, R15, 0x4, RZ ;  /* 0x000000040f0f7824 */ /* 0x000fc400078e00ff */
[----:B0-----:R-:W-:Y:S01]  /*0280*/  IMAD.IADD R9, R7, 0x1, R0 ;  /* 0x0000000107097824 */ /* 0x001fe200078e0200 */
[----:B------:R-:W-:-:S04]  /*0290*/  ISETP.GE.AND P4, PT, R6, UR8, PT ;  /* 0x0000000806007c0c */ /* 0x000fc8000bf86270 */
[----:B-1----:R-:W-:Y:S02]  /*02a0*/  @P1 IMAD.MOV.U32 R11, RZ, RZ, 0x989680 ;  /* 0x00989680ff0b1424 */ /* 0x002fe400078e00ff */
[----:B------:R-:W-:Y:S01]  /*02b0*/  @P3 IMAD.MOV.U32 R8, RZ, RZ, 0x989680 ;  /* 0x00989680ff083424 */ /* 0x000fe200078e00ff */
[----:B----4-:R-:W-:-:S06]  /*02c0*/  ULEA UR4, UR5, UR4, 0x18 ;  /* 0x0000000405047291 */ /* 0x010fcc000f8ec0ff */
[----:B------:R-:W-:Y:S01]  /*02d0*/  VIADD R4, R15, UR4 ;  /* 0x000000040f047c36 */ /* 0x000fe20008000000 */
[----:B------:R-:W-:-:S03]  /*02e0*/  LEA R6, R9, UR4, 0x2 ;  /* 0x0000000409067c11 */ /* 0x000fc6000f8e10ff */
[----:B------:R-:W-:Y:S02]  /*02f0*/  IMAD R9, R9, 0x4, R4 ;  /* 0x0000000409097824 */ /* 0x000fe400078e0204 */
[----:B--2---:R0:W-:Y:S04]  /*0300*/  @!P0 STS [R6], R13 ;  /* 0x0000000d06008388 */ /* 0x0041e80000000800 */
[----:B------:R0:W-:Y:S04]  /*0310*/  @P1 STS [R6], R11 ;  /* 0x0000000b06001388 */ /* 0x0001e80000000800 */
[----:B---3--:R0:W-:Y:S04]  /*0320*/  @!P2 STS [R9], R10 ;  /* 0x0000000a0900a388 */ /* 0x0081e80000000800 */
[----:B------:R0:W-:Y:S01]  /*0330*/  @P3 STS [R9], R8 ;  /* 0x0000000809003388 */ /* 0x0001e20000000800 */
[----:B------:R-:W-:Y:S06]  /*0340*/  BAR.SYNC.DEFER_BLOCKING 0x0 ;  /* 0x0000000000007b1d */ /* 0x000fec0000010000 */
[----:B------:R-:W-:Y:S05]  /*0350*/  @P4 EXIT ;  /* 0x000000000000494d */ /* 0x000fea0003800000 */
[----:B0-----:R-:W0:Y:S01]  /*0360*/  LDC.64 R8, c[0x0][0x388] ;  /* 0x0000e200ff087b82 */ /* 0x001e220000000a00 */
[----:B------:R-:W-:-:S04]  /*0370*/  IMAD R3, R2, UR8, R3 ;  /* 0x0000000802037c24 */ /* 0x000fc8000f8e0203 */
[----:B0-----:R-:W-:-:S05]  /*0380*/  IMAD.WIDE R2, R3, 0x4, R8 ;  /* 0x0000000403027825 */ /* 0x001fca00078e0208 */
[----:B------:R0:W5:Y:S01]  /*0390*/  LDG.E R21, desc[UR6][R2.64] ;  /* 0x0000000602157981 */ /* 0x000162000c1e1900 */
[----:B------:R-:W-:-:S13]  /*03a0*/  ISETP.GE.AND P0, PT, R5, 0x1, PT ;  /* 0x000000010500780c */ /* 0x000fda0003f06270 */
[----:B0-----:R-:W-:Y:S05]  /*03b0*/  @!P0 BRA `(.L_x_6) ;  /* 0x0000000400848947 */ /* 0x001fea0003800000 */
[C---:B------:R-:W-:Y:S01]  /*03c0*/  ISETP.GE.U32.AND P0, PT, R5.reuse, 0x8, PT ;  /* 0x000000080500780c */ /* 0x040fe20003f06070 */
[----:B------:R-:W-:Y:S01]  /*03d0*/  IMAD.MOV.U32 R6, RZ, RZ, RZ ;  /* 0x000000ffff067224 */ /* 0x000fe200078e00ff */
[----:B------:R-:W-:-:S04]  /*03e0*/  LOP3.LUT R25, R5, 0x7, RZ, 0xc0, !PT ;  /* 0x0000000705197812 */ /* 0x000fc800078ec0ff */
[----:B------:R-:W-:-:S07]  /*03f0*/  ISETP.NE.AND P1, PT, R25, RZ, PT ;  /* 0x000000ff1900720c */ /* 0x000fce0003f25270 */
[----:B------:R-:W-:Y:S06]  /*0400*/  @!P0 BRA `(.L_x_7) ;  /* 0x0000000000a88947 */ /* 0x000fec0003800000 */
[----:B------:R-:W-:Y:S01]  /*0410*/  IMAD R8, R0, 0x4, R15 ;  /* 0x0000000400087824 */ /* 0x000fe200078e020f */
[----:B------:R-:W-:Y:S02]  /*0420*/  LEA R9, R7, UR4, 0x2 ;  /* 0x0000000407097c11 */ /* 0x000fe4000f8e10ff */
[----:B------:R-:W-:Y:S02]  /*0430*/  LOP3.LUT R6, R5, 0x7ffffff8, RZ, 0xc0, !PT ;  /* 0x7ffffff805067812 */ /* 0x000fe400078ec0ff */
[----:B------:R-:W-:Y:S01]  /*0440*/  IADD3 R8, PT, PT, R8, UR4, RZ ;  /* 0x0000000408087c10 */ /* 0x000fe2000fffe0ff */
[----:B------:R-:W-:Y:S02]  /*0450*/  VIADD R9, R9, 0x10 ;  /* 0x0000001009097836 */ /* 0x000fe40000000000 */
[----:B------:R-:W-:-:S07]  /*0460*/  IMAD.MOV R10, RZ, RZ, -R6 ;  /* 0x000000ffff0a7224 */ /* 0x000fce00078e0a06 */
.L_x_8:
[----:B------:R-:W-:Y:S01]  /*0470*/  LDS R22, [R9+-0x10] ;  /* 0xfffff00009167984 */ /* 0x000fe20000000800 */
[C---:B------:R-:W-:Y:S02]  /*0480*/  IMAD R20, R5.reuse, 0x4, R8 ;  /* 0x0000000405147824 */ /* 0x040fe400078e0208 */
[----:B------:R-:W-:Y:S01]  /*0490*/  VIADD R10, R10, 0x8 ;  /* 0x000000080a0a7836 */ /* 0x000fe20000000000 */
[----:B------:R0:W1:Y:S01]  /*04a0*/  LDS R23, [R8] ;  /* 0x0000000008177984 */ /* 0x0000620000000800 */
[----:B------:R-:W-:-:S03]  /*04b0*/  IMAD R18, R5, 0x4, R20 ;  /* 0x0000000405127824 */ /* 0x000fc600078e0214 */
[----:B------:R-:W-:Y:S01]  /*04c0*/  LDS R11, [R9+-0xc] ;  /* 0xfffff400090b7984 */ /* 0x000fe20000000800 */
[C---:B------:R-:W-:Y:S01]  /*04d0*/  IMAD R16, R5.reuse, 0x4, R18 ;  /* 0x0000000405107824 */ /* 0x040fe200078e0212 */
[----:B------:R-:W-:Y:S02]  /*04e0*/  ISETP.NE.AND P0, PT, R10, RZ, PT ;  /* 0x000000ff0a00720c */ /* 0x000fe40003f05270 */
[----:B------:R-:W2:Y:S01]  /*04f0*/  LDS R20, [R20] ;  /* 0x0000000014147984 */ /* 0x000ea20000000800 */
[C---:B------:R-:W-:Y:S02]  /*0500*/  IMAD R14, R5.reuse, 0x4, R16 ;  /* 0x00000004050e7824 */ /* 0x040fe400078e0210 */
[C---:B0-----:R-:W-:Y:S01]  /*0510*/  IMAD R8, R5.reuse, 0x20, R8 ;  /* 0x0000002005087824 */ /* 0x041fe200078e0208 */
[----:B------:R-:W-:Y:S02]  /*0520*/  LDS R19, [R9+-0x8] ;  /* 0xfffff80009137984 */ /* 0x000fe40000000800 */
[----:B------:R-:W-:-:S02]  /*0530*/  LEA R12, R5, R14, 0x2 ;  /* 0x0000000e050c7211 */ /* 0x000fc400078e10ff */
[----:B------:R-:W0:Y:S03]  /*0540*/  LDS R18, [R18] ;  /* 0x0000000012127984 */ /* 0x000e260000000800 */
[----:B------:R-:W-:Y:S01]  /*0550*/  IMAD R28, R5, 0x4, R12 ;  /* 0x00000004051c7824 */ /* 0x000fe200078e020c */
[----:B------:R-:W-:Y:S04]  /*0560*/  LDS R17, [R9+-0x4] ;  /* 0xfffffc0009117984 */ /* 0x000fe80000000800 */
[----:B------:R-:W3:Y:S04]  /*0570*/  LDS R16, [R16] ;  /* 0x0000000010107984 */ /* 0x000ee80000000800 */
[----:B------:R-:W-:Y:S04]  /*0580*/  LDS R15, [R9] ;  /* 0x00000000090f7984 */ /* 0x000fe80000000800 */
[----:B------:R-:W4:Y:S04]  /*0590*/  LDS R14, [R14] ;  /* 0x000000000e0e7984 */ /* 0x000f280000000800 */
[----:B------:R-:W-:Y:S04]  /*05a0*/  LDS R12, [R12] ;  /* 0x000000000c0c7984 */ /* 0x000fe80000000800 */
[----:B------:R-:W4:Y:S01]  /*05b0*/  LDS R13, [R9+0x4] ;  /* 0x00000400090d7984 */ /* 0x000f220000000800 */
[----:B-1---5:R-:W-:Y:S01]  /*05c0*/  VIADDMNMX R26, R23, R22, R21, PT ;  /* 0x00000016171a7246 */ /* 0x022fe20003800115 */
[----:B------:R-:W-:-:S02]  /*05d0*/  IMAD R21, R5, 0x4, R28 ;  /* 0x0000000405157824 */ /* 0x000fc400078e021c */
[----:B------:R-:W-:Y:S04]  /*05e0*/  LDS R23, [R28] ;  /* 0x000000001c177984 */ /* 0x000fe80000000800 */
[----:B------:R-:W1:Y:S01]  /*05f0*/  LDS R24, [R9+0x8] ;  /* 0x0000080009187984 */ /* 0x000e620000000800 */
[----:B--2---:R-:W-:-:S03]  /*0600*/  VIADDMNMX R11, R20, R11, R26, PT ;  /* 0x0000000b140b7246 */ /* 0x004fc6000380011a */
[----:B------:R-:W-:Y:S04]  /*0610*/  LDS R21, [R21] ;  /* 0x0000000015157984 */ /* 0x000fe80000000800 */
[----:B------:R2:W1:Y:S01]  /*0620*/  LDS R22, [R9+0xc] ;  /* 0x00000c0009167984 */ /* 0x0004620000000800 */
[----:B0-----:R-:W-:-:S04]  /*0630*/  VIADDMNMX R11, R18, R19, R11, PT ;  /* 0x00000013120b7246 */ /* 0x001fc8000380010b */
[----:B---3--:R-:W-:Y:S01]  /*0640*/  VIADDMNMX R11, R16, R17, R11, PT ;  /* 0x00000011100b7246 */ /* 0x008fe2000380010b */
[----:B--2---:R-:W-:-:S03]  /*0650*/  VIADD R9, R9, 0x20 ;  /* 0x0000002009097836 */ /* 0x004fc60000000000 */
[----:B----4-:R-:W-:-:S04]  /*0660*/  VIADDMNMX R11, R14, R15, R11, PT ;  /* 0x0000000f0e0b7246 */ /* 0x010fc8000380010b */
[----:B------:R-:W-:-:S04]  /*0670*/  VIADDMNMX R11, R12, R13, R11, PT ;  /* 0x0000000d0c0b7246 */ /* 0x000fc8000380010b */
[----:B-1----:R-:W-:-:S04]  /*0680*/  VIADDMNMX R11, R23, R24, R11, PT ;  /* 0x00000018170b7246 */ /* 0x002fc8000380010b */
[----:B------:R-:W-:Y:S01]  /*0690*/  VIADDMNMX R21, R21, R22, R11, PT ;  /* 0x0000001615157246 */ /* 0x000fe2000380010b */
[----:B------:R-:W-:Y:S06]  /*06a0*/  @P0 BRA `(.L_x_8) ;  /* 0xfffffffc00700947 */ /* 0x000fec000383ffff */
.L_x_7:
[----:B------:R-:W-:Y:S05]  /*06b0*/  @!P1 BRA `(.L_x_6) ;  /* 0x0000000000c49947 */ /* 0x000fea0003800000 */
[----:B------:R-:W-:Y:S02]  /*06c0*/  ISETP.GE.U32.AND P0, PT, R25, 0x4, PT ;  /* 0x000000041900780c */ /* 0x000fe40003f06070 */
[----:B------:R-:W-:-:S04]  /*06d0*/  LOP3.LUT R13, R5, 0x3, RZ, 0xc0, !PT ;  /* 0x00000003050d7812 */ /* 0x000fc800078ec0ff */
[----:B------:R-:W-:-:S07]  /*06e0*/  ISETP.NE.AND P1, PT, R13, RZ, PT ;  /* 0x000000ff0d00720c */ /* 0x000fce0003f25270 */
[----:B------:R-:W-:Y:S06]  /*06f0*/  @!P0 BRA `(.L_x_9) ;  /* 0x0000000000508947 */ /* 0x000fec0003800000 */
[C---:B------:R-:W-:Y:S02]  /*0700*/  IMAD R9, R6.reuse, R5, R0 ;  /* 0x0000000506097224 */ /* 0x040fe400078e0200 */
[----:B------:R-:W-:Y:S02]  /*0710*/  IMAD.IADD R8, R7, 0x1, R6 ;  /* 0x0000000107087824 */ /* 0x000fe400078e0206 */
[----:B------:R-:W-:Y:S01]  /*0720*/  VIADD R6, R6, 0x4 ;  /* 0x0000000406067836 */ /* 0x000fe20000000000 */
[----:B------:R-:W-:Y:S02]  /*0730*/  LEA R12, R9, R4, 0x2 ;  /* 0x00000004090c7211 */ /* 0x000fe400078e10ff */
[----:B------:R-:W-:-:S03]  /*0740*/  LEA R8, R8, UR4, 0x2 ;  /* 0x0000000408087c11 */ /* 0x000fc6000f8e10ff */
[C---:B------:R-:W-:Y:S01]  /*0750*/  IMAD R16, R5.reuse, 0x4, R12 ;  /* 0x0000000405107824 */ /* 0x040fe200078e020c */
[----:B------:R-:W-:Y:S03]  /*0760*/  LDS R9, [R12] ;  /* 0x000000000c097984 */ /* 0x000fe60000000800 */
[C---:B------:R-:W-:Y:S01]  /*0770*/  IMAD R20, R5.reuse, 0x4, R16 ;  /* 0x0000000405147824 */ /* 0x040fe200078e0210 */
[----:B------:R-:W0:Y:S03]  /*0780*/  LDS R10, [R8] ;  /* 0x00000000080a7984 */ /* 0x000e260000000800 */
[----:B------:R-:W-:Y:S01]  /*0790*/  IMAD R11, R5, 0x4, R20 ;  /* 0x00000004050b7824 */ /* 0x000fe200078e0214 */
[----:B------:R-:W-:Y:S04]  /*07a0*/  LDS R14, [R8+0x4] ;  /* 0x00000400080e7984 */ /* 0x000fe80000000800 */
[----:B------:R-:W1:Y:S04]  /*07b0*/  LDS R16, [R16] ;  /* 0x0000000010107984 */ /* 0x000e680000000800 */
[----:B------:R-:W-:Y:S04]  /*07c0*/  LDS R18, [R8+0x8] ;  /* 0x0000080008127984 */ /* 0x000fe80000000800 */
[----:B------:R-:W2:Y:S04]  /*07d0*/  LDS R20, [R20] ;  /* 0x0000000014147984 */ /* 0x000ea80000000800 */
[----:B------:R-:W-:Y:S04]  /*07e0*/  LDS R22, [R8+0xc] ;  /* 0x00000c0008167984 */ /* 0x000fe80000000800 */
[----:B------:R-:W3:Y:S01]  /*07f0*/  LDS R11, [R11] ;  /* 0x000000000b0b7984 */ /* 0x000ee20000000800 */
[----:B0----5:R-:W-:-:S04]  /*0800*/  VIADDMNMX R9, R9, R10, R21, PT ;  /* 0x0000000a09097246 */ /* 0x021fc80003800115 */
[----:B-1----:R-:W-:-:S04]  /*0810*/  VIADDMNMX R9, R16, R14, R9, PT ;  /* 0x0000000e10097246 */ /* 0x002fc80003800109 */
[----:B--2---:R-:W-:-:S04]  /*0820*/  VIADDMNMX R9, R20, R18, R9, PT ;  /* 0x0000001214097246 */ /* 0x004fc80003800109 */
[----:B---3--:R-:W-:-:S07]  /*0830*/  VIADDMNMX R21, R11, R22, R9, PT ;  /* 0x000000160b157246 */ /* 0x008fce0003800109 */
.L_x_9:
[----:B------:R-:W-:Y:S05]  /*0840*/  @!P1 BRA `(.L_x_6) ;  /* 0x0000000000609947 */ /* 0x000fea0003800000 */
[----:B------:R-:W-:Y:S02]  /*0850*/  ISETP.NE.AND P0, PT, R13, 0x1, PT ;  /* 0x000000010d00780c */ /* 0x000fe40003f05270 */
[----:B------:R-:W-:-:S04]  /*0860*/  LOP3.LUT R8, R5, 0x1, RZ, 0xc0, !PT ;  /* 0x0000000105087812 */ /* 0x000fc800078ec0ff */
[----:B------:R-:W-:-:S07]  /*0870*/  ISETP.NE.U32.AND P1, PT, R8, 0x1, PT ;  /* 0x000000010800780c */ /* 0x000fce0003f25070 */
[----:B------:R-:W-:Y:S06]  /*0880*/  @!P0 BRA `(.L_x_10) ;  /* 0x0000000000308947 */ /* 0x000fec0003800000 */
[C---:B------:R-:W-:Y:S02]  /*0890*/  IMAD R9, R6.reuse, R5, R0 ;  /* 0x0000000506097224 */ /* 0x040fe400078e0200 */
[----:B------:R-:W-:Y:S02]  /*08a0*/  IMAD.IADD R8, R7, 0x1, R6 ;  /* 0x0000000107087824 */ /* 0x000fe400078e0206 */
[----:B------:R-:W-:Y:S01]  /*08b0*/  VIADD R6, R6, 0x2 ;  /* 0x0000000206067836 */ /* 0x000fe20000000000 */
[----:B------:R-:W-:Y:S02]  /*08c0*/  LEA R12, R9, R4, 0x2 ;  /* 0x00000004090c7211 */ /* 0x000fe400078e10ff */
[----:B------:R-:W-:-:S03]  /*08d0*/  LEA R8, R8, UR4, 0x2 ;  /* 0x0000000408087c11 */ /* 0x000fc6000f8e10ff */
[----:B------:R-:W-:Y:S01]  /*08e0*/  IMAD R11, R5, 0x4, R12 ;  /* 0x00000004050b7824 */ /* 0x000fe200078e020c */
[----:B------:R-:W-:Y:S04]  /*08f0*/  LDS R9, [R12] ;  /* 0x000000000c097984 */ /* 0x000fe80000000800 */
[----:B------:R-:W0:Y:S04]  /*0900*/  LDS R10, [R8] ;  /* 0x00000000080a7984 */ /* 0x000e280000000800 */
[----:B------:R-:W-:Y:S04]  /*0910*/  LDS R14, [R8+0x4] ;  /* 0x00000400080e7984 */ /* 0x000fe80000000800 */
[----:B------:R-:W1:Y:S01]  /*0920*/  LDS R11, [R11] ;  /* 0x000000000b0b7984 */ /* 0x000e620000000800 */
[----:B0----5:R-:W-:-:S04]  /*0930*/  VIADDMNMX R9, R9, R10, R21, PT ;  /* 0x0000000a09097246 */ /* 0x021fc80003800115 */
[----:B-1----:R-:W-:-:S07]  /*0940*/  VIADDMNMX R21, R11, R14, R9, PT ;  /* 0x0000000e0b157246 */ /* 0x002fce0003800109 */
.L_x_10:
[----:B------:R-:W-:Y:S05]  /*0950*/  @P1 BRA `(.L_x_6) ;  /* 0x00000000001c1947 */ /* 0x000fea0003800000 */
[----:B------:R-:W-:Y:S02]  /*0960*/  IMAD R5, R6, R5, R0 ;  /* 0x0000000506057224 */ /* 0x000fe400078e0200 */
[----:B------:R-:W-:Y:S02]  /*0970*/  IMAD.IADD R6, R7, 0x1, R6 ;  /* 0x0000000107067824 */ /* 0x000fe400078e0206 */
[----:B------:R-:W-:-:S03]  /*0980*/  IMAD R5, R5, 0x4, R4 ;  /* 0x0000000405057824 */ /* 0x000fc600078e0204 */
[----:B------:R-:W-:-:S03]  /*0990*/  LEA R6, R6, UR4, 0x2 ;  /* 0x0000000406067c11 */ /* 0x000fc6000f8e10ff */
[----:B------:R-:W-:Y:S04]  /*09a0*/  LDS R5, [R5] ;  /* 0x0000000005057984 */ /* 0x000fe80000000800 */
[----:B------:R-:W0:Y:S02]  /*09b0*/  LDS R6, [R6] ;  /* 0x0000000006067984 */ /* 0x000e240000000800 */
[----:B0----5:R-:W-:-:S07]  /*09c0*/  VIADDMNMX R21, R5, R6, R21, PT ;  /* 0x0000000605157246 */ /* 0x021fce0003800115 */
.L_x_6:
[----:B-----5:R-:W-:Y:S01]  /*09d0*/  STG.E desc[UR6][R2.64], R21 ;  /* 0x0000001502007986 */ /* 0x020fe2000c101906 */
[----:B------:R-:W-:Y:S05]  /*09e0*/  EXIT ;  /* 0x000000000000794d */ /* 0x000fea0003800000 */
.L_x_11:
        /* <DEDUP_REMOVED lines=9> */
.L_x_27:


//--------------------- .text._Z13cudaFW_phase2iiPii --------------------------
	.section	.text._Z13cudaFW_phase2iiPii,"ax",@progbits
	.align	128
        .global         _Z13cudaFW_phase2iiPii
        .type           _Z13cudaFW_phase2iiPii,@function
        .size           _Z13cudaFW_phase2iiPii,(.L_x_28 - _Z13cudaFW_phase2iiPii)
        .other          _Z13cudaFW_phase2iiPii,@"STO_CUDA_ENTRY STV_DEFAULT"
_Z13cudaFW_phase2iiPii:
.text._Z13cudaFW_phase2iiPii:
[----:B------:R-:W-:Y:S08]  /*0000*/  LDC R1, c[0x0][0x37c] ;  /* 0x0000df00ff017b82 */ /* 0x000ff00000000800 */
[----:B------:R-:W0:Y:S08]  /*0010*/  S2UR UR4, SR_CTAID.X ;  /* 0x00000000000479c3 */ /* 0x000e300000002500 */
[----:B------:R-:W0:Y:S02]  /*0020*/  LDC R9, c[0x0][0x380] ;  /* 0x0000e000ff097b82 */ /* 0x000e240000000800 */
[----:B0-----:R-:W-:-:S13]  /*0030*/  ISETP.NE.AND P0, PT, R9, UR4, PT ;  /* 0x0000000409007c0c */ /* 0x001fda000bf05270 */
[----:B------:R-:W-:Y:S05]  /*0040*/  @!P0 EXIT ;  /* 0x000000000000894d */ /* 0x000fea0003800000 */
[----:B------:R-:W0:Y:S01]  /*0050*/  S2R R10, SR_TID.X ;  /* 0x00000000000a7919 */ /* 0x000e220000002100 */
[----:B------:R-:W1:Y:S01]  /*0060*/  LDCU UR5, c[0x0][0x390] ;  /* 0x00007200ff0577ac */ /* 0x000e620008000800 */
[----:B------:R-:W2:Y:S01]  /*0070*/  S2R R0, SR_TID.Y ;  /* 0x0000000000007919 */ /* 0x000ea20000002200 */
[----:B------:R-:W3:Y:S01]  /*0080*/  LDCU UR7, c[0x0][0x384] ;  /* 0x00007080ff0777ac */ /* 0x000ee20008000800 */
[----:B------:R-:W4:Y:S01]  /*0090*/  LDCU.64 UR8, c[0x0][0x358] ;  /* 0x00006b00ff0877ac */ /* 0x000f220008000a00 */
[----:B-1----:R-:W-:-:S04]  /*00a0*/  IMAD.U32 R5, RZ, RZ, UR5 ;  /* 0x00000005ff057e24 */ /* 0x002fc8000f8e00ff */
[CC--:B0-----:R-:W-:Y:S02]  /*00b0*/  IMAD R4, R9.reuse, R5.reuse, R10 ;  /* 0x0000000509047224 */ /* 0x0c1fe400078e020a */
[----:B--2---:R-:W-:-:S05]  /*00c0*/  IMAD R9, R9, R5, R0 ;  /* 0x0000000509097224 */ /* 0x004fca00078e0200 */
[----:B------:R-:W-:-:S04]  /*00d0*/  VIMNMX R6, PT, PT, R4, R9, !PT ;  /* 0x0000000904067248 */ /* 0x000fc80007fe0100 */
[----:B---3--:R-:W-:-:S13]  /*00e0*/  ISETP.GE.AND P0, PT, R6, UR7, PT ;  /* 0x0000000706007c0c */ /* 0x008fda000bf06270 */
[----:B------:R-:W0:Y:S01]  /*00f0*/  @!P0 LDC.64 R2, c[0x0][0x388] ;  /* 0x0000e200ff028b82 */ /* 0x000e220000000a00 */
[----:B------:R-:W-:-:S04]  /*0100*/  @!P0 IMAD R7, R4, UR7, R9 ;  /* 0x0000000704078c24 */ /* 0x000fc8000f8e0209 */
[----:B0-----:R-:W-:-:S06]  /*0110*/  @!P0 IMAD.WIDE R2, R7, 0x4, R2 ;  /* 0x0000000407028825 */ /* 0x001fcc00078e0202 */
[----:B----4-:R0:W2:Y:S01]  /*0120*/  @!P0 LDG.E R3, desc[UR8][R2.64] ;  /* 0x0000000802038981 */ /* 0x0100a2000c1e1900 */
[----:B------:R-:W1:Y:S01]  /*0130*/  S2UR UR6, SR_CTAID.Y ;  /* 0x00000000000679c3 */ /* 0x000e620000002600 */
[----:B------:R-:W-:Y:S01]  /*0140*/  ISETP.GE.AND P1, PT, R6, UR7, PT ;  /* 0x0000000706007c0c */ /* 0x000fe2000bf26270 */
[----:B------:R-:W-:-:S04]  /*0150*/  IMAD R7, R10, R5, RZ ;  /* 0x000000050a077224 */ /* 0x000fc800078e02ff */
[----:B------:R-:W-:Y:S02]  /*0160*/  IMAD.IADD R6, R7, 0x1, R0 ;  /* 0x0000000107067824 */ /* 0x000fe400078e0200 */
[----:B------:R-:W3:Y:S06]  /*0170*/  S2UR UR5, SR_CgaCtaId ;  /* 0x00000000000579c3 */ /* 0x000eec0000008800 */
[----:B------:R-:W-:Y:S01]  /*0180*/  @P1 IMAD.MOV.U32 R11, RZ, RZ, 0x989680 ;  /* 0x00989680ff0b1424 */ /* 0x000fe200078e00ff */
[----:B-1----:R-:W-:-:S13]  /*0190*/  ISETP.NE.AND P2, PT, RZ, UR6, PT ;  /* 0x00000006ff007c0c */ /* 0x002fda000bf45270 */
[C---:B------:R-:W-:Y:S02]  /*01a0*/  @!P2 IMAD R4, R5.reuse, UR4, R10 ;  /* 0x000000040504ac24 */ /* 0x040fe4000f8e020a */
[----:B------:R-:W-:Y:S01]  /*01b0*/  @P2 IMAD R9, R5, UR4, R0 ;  /* 0x0000000405092c24 */ /* 0x000fe2000f8e0200 */
[----:B------:R-:W-:Y:S02]  /*01c0*/  UMOV UR4, 0x400 ;  /* 0x0000040000047882 */ /* 0x000fe40000000000 */
[----:B---3--:R-:W-:Y:S02]  /*01d0*/  ULEA UR4, UR5, UR4, 0x18 ;  /* 0x0000000405047291 */ /* 0x008fe4000f8ec0ff */
[----:B------:R-:W-:-:S04]  /*01e0*/  VIMNMX R8, PT, PT, R4, R9, !PT ;  /* 0x0000000904087248 */ /* 0x000fc80007fe0100 */
[----:B------:R-:W-:Y:S02]  /*01f0*/  ISETP.GE.AND P3, PT, R8, UR7, PT ;  /* 0x0000000708007c0c */ /* 0x000fe4000bf66270 */
[----:B0-----:R-:W-:-:S05]  /*0200*/  LEA R2, R6, UR4, 0x2 ;  /* 0x0000000406027c11 */ /* 0x001fca000f8e10ff */
[----:B--2---:R0:W-:Y:S04]  /*0210*/  @!P0 STS [R2], R3 ;  /* 0x0000000302008388 */ /* 0x0041e80000000800 */
[----:B------:R0:W-:Y:S02]  /*0220*/  @P1 STS [R2], R11 ;  /* 0x0000000b02001388 */ /* 0x0001e40000000800 */
[----:B------:R-:W-:Y:S05]  /*0230*/  @P3 EXIT ;  /* 0x000000000000394d */ /* 0x000fea0003800000 */
[----:B0-----:R-:W0:Y:S01]  /*0240*/  LDC.64 R2, c[0x0][0x388] ;  /* 0x0000e200ff027b82 */ /* 0x001e220000000a00 */
[----:B------:R-:W-:-:S04]  /*0250*/  IMAD R9, R4, UR7, R9 ;  /* 0x0000000704097c24 */ /* 0x000fc8000f8e0209 */
[----:B0-----:R-:W-:-:S05]  /*0260*/  IMAD.WIDE R2, R9, 0x4, R2 ;  /* 0x0000000409027825 */ /* 0x001fca00078e0202 */
[----:B------:R-:W2:Y:S01]  /*0270*/  LDG.E R9, desc[UR8][R2.64] ;  /* 0x0000000802097981 */ /* 0x000ea2000c1e1900 */
[----:B------:R-:W-:-:S05]  /*0280*/  IMAD R4, R5, R5, RZ ;  /* 0x0000000505047224 */ /* 0x000fca00078e02ff */
[----:B------:R-:W-:-:S13]  /*0290*/  R2UR UR5, R4 ;  /* 0x00000000040572ca */ /* 0x000fda00000e0000 */
[----:B------:R-:W-:-:S04]  /*02a0*/  USHF.L.U32 UR5, UR5, 0x2, URZ ;  /* 0x0000000205057899 */ /* 0x000fc800080006ff */
[----:B------:R-:W-:-:S06]  /*02b0*/  UIADD3 UR6, UPT, UPT, UR4, UR5, URZ ;  /* 0x0000000504067290 */ /* 0x000fcc000fffe0ff */
[----:B------:R-:W-:-:S05]  /*02c0*/  LEA R4, R6, UR6, 0x2 ;  /* 0x0000000606047c11 */ /* 0x000fca000f8e10ff */
[----:B--2---:R0:W-:Y:S01]  /*02d0*/  STS [R4], R9 ;  /* 0x0000000904007388 */ /* 0x0041e20000000800 */
[----:B------:R-:W-:Y:S06]  /*02e0*/  BAR.SYNC.DEFER_BLOCKING 0x0 ;  /* 0x0000000000007b1d */ /* 0x000fec0000010000 */
[----:B------:R-:W-:Y:S05]  /*02f0*/  @!P2 BRA `(.L_x_12) ;  /* 0x0000000400aca947 */ /* 0x000fea0003800000 */
[----:B------:R-:W-:-:S13]  /*0300*/  ISETP.GE.AND P0, PT, R5, 0x1, PT ;  /* 0x000000010500780c */ /* 0x000fda0003f06270 */
[----:B------:R-:W-:Y:S05]  /*0310*/  @!P0 BRA `(.L_x_13) ;  /* 0x0000000c007c8947 */ /* 0x000fea0003800000 */
[C---:B------:R-:W-:Y:S01]  /*0320*/  ISETP.GE.U32.AND P0, PT, R5.reuse, 0x4, PT ;  /* 0x000000040500780c */ /* 0x040fe20003f06070 */
[----:B------:R-:W-:Y:S01]  /*0330*/  IMAD.MOV.U32 R18, RZ, RZ, RZ ;  /* 0x000000ffff127224 */ /* 0x000fe200078e00ff */
[----:B------:R-:W-:-:S11]  /*0340*/  LOP3.LUT R6, R5, 0x3, RZ, 0xc0, !PT ;  /* 0x0000000305067812 */ /* 0x000fd600078ec0ff */
[----:B------:R-:W-:Y:S05]  /*0350*/  @!P0 BRA `(.L_x_14) ;  /* 0x00000004003c8947 */ /* 0x000fea0003800000 */
[----:B------:R-:W-:Y:S01]  /*0360*/  LEA R8, R7, UR4, 0x2 ;  /* 0x0000000407087c11 */ /* 0x000fe2000f8e10ff */
[----:B0-----:R-:W-:Y:S01]  /*0370*/  LDS R9, [R4] ;  /* 0x0000000004097984 */ /* 0x001fe20000000800 */
[----:B------:R-:W-:-:S03]  /*0380*/  LEA R12, R0, UR4, 0x2 ;  /* 0x00000004000c7c11 */ /* 0x000fc6000f8e10ff */
[----:B------:R-:W-:Y:S04]  /*0390*/  LDS R10, [R8] ;  /* 0x00000000080a7984 */ /* 0x000fe80000000800 */
[----:B------:R-:W0:Y:S02]  /*03a0*/  LDS R11, [R12+UR5] ;  /* 0x000000050c0b7984 */ /* 0x000e240008000800 */
[----:B0-----:R-:W-:Y:S01]  /*03b0*/  IMAD.IADD R11, R10, 0x1, R11 ;  /* 0x000000010a0b7824 */ /* 0x001fe200078e020b */
[----:B------:R-:W-:-:S04]  /*03c0*/  LEA R10, R5, 0x4, 0x2 ;  /* 0x00000004050a7811 */ /* 0x000fc800078e10ff */
[----:B------:R-:W-:Y:S01]  /*03d0*/  ISETP.GT.AND P0, PT, R9, R11, PT ;  /* 0x0000000b0900720c */ /* 0x000fe20003f04270 */
[----:B------:R-:W-:-:S12]  /*03e0*/  IMAD R15, R10, R5, R12 ;  /* 0x000000050a0f7224 */ /* 0x000fd800078e020c */
[----:B------:R-:W-:Y:S01]  /*03f0*/  @P0 STS [R4], R11 ;  /* 0x0000000b04000388 */ /* 0x000fe20000000800 */
[----:B------:R-:W-:Y:S06]  /*0400*/  BAR.SYNC.DEFER_BLOCKING 0x0 ;  /* 0x0000000000007b1d */ /* 0x000fec0000010000 */
[----:B------:R-:W-:Y:S04]  /*0410*/  LDS R14, [R15] ;  /* 0x000000000f0e7984 */ /* 0x000fe80000000800 */
[----:B------:R-:W0:Y:S04]  /*0420*/  LDS R13, [R8+0x4] ;  /* 0x00000400080d7984 */ /* 0x000e280000000800 */
[----:B------:R-:W1:Y:S01]  /*0430*/  LDS R9, [R4] ;  /* 0x0000000004097984 */ /* 0x000e620000000800 */
[----:B0-----:R-:W-:-:S02]  /*0440*/  IADD3 R13, PT, PT, R13, R14, RZ ;  /* 0x0000000e0d0d7210 */ /* 0x001fc40007ffe0ff */
[----:B------:R-:W-:Y:S02]  /*0450*/  LEA R14, R5, 0x8, 0x2 ;  /* 0x00000008050e7811 */ /* 0x000fe400078e10ff */
[----:B-1----:R-:W-:-:S03]  /*0460*/  ISETP.GT.AND P0, PT, R9, R13, PT ;  /* 0x0000000d0900720c */ /* 0x002fc60003f04270 */
[----:B------:R-:W-:-:S10]  /*0470*/  IMAD R17, R14, R5, R12 ;  /* 0x000000050e117224 */ /* 0x000fd400078e020c */
[----:B------:R-:W-:Y:S01]  /*0480*/  @P0 STS [R4], R13 ;  /* 0x0000000d04000388 */ /* 0x000fe20000000800 */
[----:B------:R-:W-:Y:S06]  /*0490*/  BAR.SYNC.DEFER_BLOCKING 0x0 ;  /* 0x0000000000007b1d */ /* 0x000fec0000010000 */
[----:B------:R-:W-:Y:S04]  /*04a0*/  LDS R16, [R17] ;  /* 0x0000000011107984 */ /* 0x000fe80000000800 */
[----:B------:R-:W0:Y:S04]  /*04b0*/  LDS R11, [R8+0x8] ;  /* 0x00000800080b7984 */ /* 0x000e280000000800 */
[----:B------:R-:W1:Y:S01]  /*04c0*/  LDS R9, [R4] ;  /* 0x0000000004097984 */ /* 0x000e620000000800 */
[----:B0-----:R-:W-:Y:S01]  /*04d0*/  IMAD.IADD R11, R11, 0x1, R16 ;  /* 0x000000010b0b7824 */ /* 0x001fe200078e0210 */
[----:B------:R-:W-:-:S04]  /*04e0*/  LEA R16, R5, 0xc, 0x2 ;  /* 0x0000000c05107811 */ /* 0x000fc800078e10ff */
[----:B-1----:R-:W-:Y:S01]  /*04f0*/  ISETP.GT.AND P0, PT, R9, R11, PT ;  /* 0x0000000b0900720c */ /* 0x002fe20003f04270 */
[--C-:B------:R-:W-:Y:S02]  /*0500*/  IMAD R15, R16, R5, R12.reuse ;  /* 0x00000005100f7224 */ /* 0x100fe400078e020c */
[----:B------:R-:W-:-:S10]  /*0510*/  IMAD R12, R5, 0x10, R12 ;  /* 0x00000010050c7824 */ /* 0x000fd400078e020c */
[----:B------:R-:W-:Y:S01]  /*0520*/  @P0 STS [R4], R11 ;  /* 0x0000000b04000388 */ /* 0x000fe20000000800 */
[----:B------:R-:W-:Y:S06]  /*0530*/  BAR.SYNC.DEFER_BLOCKING 0x0 ;  /* 0x0000000000007b1d */ /* 0x000fec0000010000 */
[----:B------:R-:W-:Y:S04]  /*0540*/  LDS R18, [R15] ;  /* 0x000000000f127984 */ /* 0x000fe80000000800 */
[----:B------:R-:W0:Y:S04]  /*0550*/  LDS R13, [R8+0xc] ;  /* 0x00000c00080d7984 */ /* 0x000e280000000800 */
[----:B------:R-:W1:Y:S01]  /*0560*/  LDS R9, [R4] ;  /* 0x0000000004097984 */ /* 0x000e620000000800 */
[----:B0-----:R-:W-:Y:S01]  /*0570*/  IMAD.IADD R13, R13, 0x1, R18 ;  /* 0x000000010d0d7824 */ /* 0x001fe200078e0212 */
[----:B------:R-:W-:-:S04]  /*0580*/  LOP3.LUT R18, R5, 0x7ffffffc, RZ, 0xc0, !PT ;  /* 0x7ffffffc05127812 */ /* 0x000fc800078ec0ff */
[----:B-1----:R-:W-:Y:S02]  /*0590*/  ISETP.GT.AND P0, PT, R9, R13, PT ;  /* 0x0000000d0900720c */ /* 0x002fe40003f04270 */
[----:B------:R-:W-:-:S11]  /*05a0*/  IADD3 R9, PT, PT, -R18, 0x4, RZ ;  /* 0x0000000412097810 */ /* 0x000fd60007ffe1ff */
[----:B------:R1:W-:Y:S01]  /*05b0*/  @P0 STS [R4], R13 ;  /* 0x0000000d04000388 */ /* 0x0003e20000000800 */
[----:B------:R-:W-:Y:S01]  /*05c0*/  BAR.SYNC.DEFER_BLOCKING 0x0 ;  /* 0x0000000000007b1d */ /* 0x000fe20000010000 */
[----:B------:R-:W-:-:S13]  /*05d0*/  ISETP.NE.AND P0, PT, R9, RZ, PT ;  /* 0x000000ff0900720c */ /* 0x000fda0003f05270 */
[----:B-1----:R-:W-:Y:S05]  /*05e0*/  @!P0 BRA `(.L_x_14) ;  /* 0x0000000000988947 */ /* 0x002fea0003800000 */
[----:B------:R-:W0:Y:S01]  /*05f0*/  LDC R5, c[0x0][0x390] ;  /* 0x0000e400ff057b82 */ /* 0x000e220000000800 */
[----:B------:R-:W-:-:S07]  /*0600*/  VIADD R8, R8, 0x18 ;  /* 0x0000001808087836 */ /* 0x000fce0000000000 */
.L_x_15:
[----:B------:R-:W-:Y:S01]  /*0610*/  LDS R13, [R8+-0x8] ;  /* 0xfffff800080d7984 */ /* 0x000fe20000000800 */
[-CC-:B0-----:R-:W-:Y:S02]  /*0620*/  IMAD R15, R10, R5.reuse, R12.reuse ;  /* 0x000000050a0f7224 */ /* 0x181fe400078e020c */
[----:B------:R-:W-:Y:S01]  /*0630*/  IMAD R17, R14, R5, R12 ;  /* 0x000000050e117224 */ /* 0x000fe200078e020c */
[----:B------:R-:W0:Y:S01]  /*0640*/  LDS R20, [R12+UR5] ;  /* 0x000000050c147984 */ /* 0x000e220008000800 */
[----:B------:R-:W-:-:S03]  /*0650*/  VIADD R9, R9, 0x4 ;  /* 0x0000000409097836 */ /* 0x000fc60000000000 */
[----:B------:R-:W1:Y:S01]  /*0660*/  LDS R11, [R4] ;  /* 0x00000000040b7984 */ /* 0x000e620000000800 */
[----:B0-----:R-:W-:-:S05]  /*0670*/  IMAD.IADD R19, R13, 0x1, R20 ;  /* 0x000000010d137824 */ /* 0x001fca00078e0214 */
[----:B-1----:R-:W-:-:S13]  /*0680*/  ISETP.GT.AND P0, PT, R11, R19, PT ;  /* 0x000000130b00720c */ /* 0x002fda0003f04270 */
[----:B------:R-:W-:Y:S01]  /*0690*/  @P0 STS [R4], R19 ;  /* 0x0000001304000388 */ /* 0x000fe20000000800 */
[----:B------:R-:W-:Y:S06]  /*06a0*/  BAR.SYNC.DEFER_BLOCKING 0x0 ;  /* 0x0000000000007b1d */ /* 0x000fec0000010000 */
[----:B------:R0:W-:Y:S04]  /*06b0*/  LDS R20, [R15] ;  /* 0x000000000f147984 */ /* 0x0001e80000000800 */
[----:B------:R-:W1:Y:S04]  /*06c0*/  LDS R13, [R8+-0x4] ;  /* 0xfffffc00080d7984 */ /* 0x000e680000000800 */
[----:B------:R-:W2:Y:S01]  /*06d0*/  LDS R11, [R4] ;  /* 0x00000000040b7984 */ /* 0x000ea20000000800 */
[----:B0-----:R-:W-:-:S02]  /*06e0*/  IMAD R15, R16, R5, R12 ;  /* 0x00000005100f7224 */ /* 0x001fc400078e020c */
[----:B------:R-:W-:Y:S01]  /*06f0*/  IMAD R12, R5, 0x10, R12 ;  /* 0x00000010050c7824 */ /* 0x000fe200078e020c */
[----:B-1----:R-:W-:-:S04]  /*0700*/  IADD3 R21, PT, PT, R13, R20, RZ ;  /* 0x000000140d157210 */ /* 0x002fc80007ffe0ff */
[----:B--2---:R-:W-:-:S13]  /*0710*/  ISETP.GT.AND P0, PT, R11, R21, PT ;  /* 0x000000150b00720c */ /* 0x004fda0003f04270 */
[----:B------:R-:W-:Y:S01]  /*0720*/  @P0 STS [R4], R21 ;  /* 0x0000001504000388 */ /* 0x000fe20000000800 */
[----:B------:R-:W-:Y:S06]  /*0730*/  BAR.SYNC.DEFER_BLOCKING 0x0 ;  /* 0x0000000000007b1d */ /* 0x000fec0000010000 */
[----:B------:R-:W-:Y:S04]  /*0740*/  LDS R20, [R17] ;  /* 0x0000000011147984 */ /* 0x000fe80000000800 */
[----:B------:R-:W0:Y:S04]  /*0750*/  LDS R13, [R8] ;  /* 0x00000000080d7984 */ /* 0x000e280000000800 */
[----:B------:R-:W1:Y:S01]  /*0760*/  LDS R11, [R4] ;  /* 0x00000000040b7984 */ /* 0x000e620000000800 */
[----:B0-----:R-:W-:-:S05]  /*0770*/  IMAD.IADD R19, R13, 0x1, R20 ;  /* 0x000000010d137824 */ /* 0x001fca00078e0214 */
[----:B-1----:R-:W-:-:S13]  /*0780*/  ISETP.GT.AND P0, PT, R11, R19, PT ;  /* 0x000000130b00720c */ /* 0x002fda0003f04270 */
[----:B------:R-:W-:Y:S01]  /*0790*/  @P0 STS [R4], R19 ;  /* 0x0000001304000388 */ /* 0x000fe20000000800 */
[----:B------:R-:W-:Y:S06]  /*07a0*/  BAR.SYNC.DEFER_BLOCKING 0x0 ;  /* 0x0000000000007b1d */ /* 0x000fec0000010000 */
[----:B------:R-:W-:Y:S04]  /*07b0*/  LDS R20, [R15] ;  /* 0x000000000f147984 */ /* 0x000fe80000000800 */
[----:B------:R0:W1:Y:S04]  /*07c0*/  LDS R13, [R8+0x4] ;  /* 0x00000400080d7984 */ /* 0x0000680000000800 */
[----:B------:R-:W2:Y:S01]  /*07d0*/  LDS R11, [R4] ;  /* 0x00000000040b7984 */ /* 0x000ea20000000800 */
[----:B0-----:R-:W-:Y:S01]  /*07e0*/  IADD3 R8, PT, PT, R8, 0x10, RZ ;  /* 0x0000001008087810 */ /* 0x001fe20007ffe0ff */
[----:B-1----:R-:W-:-:S05]  /*07f0*/  IMAD.IADD R13, R13, 0x1, R20 ;  /* 0x000000010d0d7824 */ /* 0x002fca00078e0214 */
[----:B--2---:R-:W-:-:S13]  /*0800*/  ISETP.GT.AND P0, PT, R11, R13, PT ;  /* 0x0000000d0b00720c */ /* 0x004fda0003f04270 */
[----:B------:R1:W-:Y:S01]  /*0810*/  @P0 STS [R4], R13 ;  /* 0x0000000d04000388 */ /* 0x0003e20000000800 */
[----:B------:R-:W-:Y:S01]  /*0820*/  BAR.SYNC.DEFER_BLOCKING 0x0 ;  /* 0x0000000000007b1d */ /* 0x000fe20000010000 */
[----:B------:R-:W-:-:S13]  /*0830*/  ISETP.NE.AND P0, PT, R9, RZ, PT ;  /* 0x000000ff0900720c */ /* 0x000fda0003f05270 */
[----:B-1----:R-:W-:Y:S05]  /*0840*/  @P0 BRA `(.L_x_15) ;  /* 0xfffffffc00700947 */ /* 0x002fea000383ffff */
.L_x_14:
[----:B------:R-:W-:-:S13]  /*0850*/  ISETP.NE.AND P0, PT, R6, RZ, PT ;  /* 0x000000ff0600720c */ /* 0x000fda0003f05270 */
[----:B------:R-:W-:Y:S05]  /*0860*/  @!P0 BRA `(.L_x_13) ;  /* 0x0000000800288947 */ /* 0x000fea0003800000 */
[----:B------:R-:W1:Y:S01]  /*0870*/  LDC R11, c[0x0][0x390] ;  /* 0x0000e400ff0b7b82 */ /* 0x000e620000000800 */
[----:B------:R-:W-:Y:S02]  /*0880*/  IMAD R0, R18, R5, R0 ;  /* 0x0000000512007224 */ /* 0x000fe400078e0200 */
[----:B------:R-:W-:Y:S02]  /*0890*/  IMAD.IADD R7, R7, 0x1, R18 ;  /* 0x0000000107077824 */ /* 0x000fe400078e0212 */
[----:B------:R-:W-:Y:S01]  /*08a0*/  IMAD.MOV R6, RZ, RZ, -R6 ;  /* 0x000000ffff067224 */ /* 0x000fe200078e0a06 */
[----:B------:R-:W-:Y:S02]  /*08b0*/  LEA R0, R0, UR5, 0x2 ;  /* 0x0000000500007c11 */ /* 0x000fe4000f8e10ff */
[----:B------:R-:W-:-:S03]  /*08c0*/  LEA R7, R7, UR4, 0x2 ;  /* 0x0000000407077c11 */ /* 0x000fc6000f8e10ff */
[----:B------:R-:W-:-:S07]  /*08d0*/  VIADD R0, R0, UR4 ;  /* 0x0000000400007c36 */ /* 0x000fce0008000000 */
.L_x_16:
[----:B------:R2:W-:Y:S01]  /*08e0*/  LDS R8, [R7] ;  /* 0x0000000007087984 */ /* 0x0005e20000000800 */
[----:B------:R-:W-:-:S03]  /*08f0*/  IADD3 R6, PT, PT, R6, 0x1, RZ ;  /* 0x0000000106067810 */ /* 0x000fc60007ffe0ff */
[----:B0-----:R1:W0:Y:S04]  /*0900*/  LDS R9, [R0] ;  /* 0x0000000000097984 */ /* 0x0012280000000800 */
[----:B------:R-:W3:Y:S01]  /*0910*/  LDS R5, [R4] ;  /* 0x0000000004057984 */ /* 0x000ee20000000800 */
[----:B--2---:R-:W-:Y:S02]  /*0920*/  VIADD R7, R7, 0x4 ;  /* 0x0000000407077836 */ /* 0x004fe40000000000 */
[----:B-1----:R-:W-:Y:S02]  /*0930*/  IMAD R0, R11, 0x4, R0 ;  /* 0x000000040b007824 */ /* 0x002fe400078e0200 */
[----:B0-----:R-:W-:-:S05]  /*0940*/  IMAD.IADD R8, R8, 0x1, R9 ;  /* 0x0000000108087824 */ /* 0x001fca00078e0209 */
[----:B---3--:R-:W-:-:S13]  /*0950*/  ISETP.GT.AND P0, PT, R5, R8, PT ;  /* 0x000000080500720c */ /* 0x008fda0003f04270 */
[----:B------:R2:W-:Y:S01]  /*0960*/  @P0 STS [R4], R8 ;  /* 0x0000000804000388 */ /* 0x0005e20000000800 */
[----:B------:R-:W-:Y:S01]  /*0970*/  BAR.SYNC.DEFER_BLOCKING 0x0 ;  /* 0x0000000000007b1d */ /* 0x000fe20000010000 */
[----:B------:R-:W-:-:S13]  /*0980*/  ISETP.NE.AND P0, PT, R6, RZ, PT ;  /* 0x000000ff0600720c */ /* 0x000fda0003f05270 */
[----:B--2---:R-:W-:Y:S05]  /*0990*/  @P0 BRA `(.L_x_16) ;  /* 0xfffffffc00d00947 */ /* 0x004fea000383ffff */
[----:B------:R-:W-:Y:S05]  /*09a0*/  BRA `(.L_x_13) ;  /* 0x0000000400d87947 */ /* 0x000fea0003800000 */
.L_x_12:
[----:B------:R-:W-:-:S13]  /*09b0*/  ISETP.GE.AND P0, PT, R5, 0x1, PT ;  /* 0x000000010500780c */ /* 0x000fda0003f06270 */
[----:B------:R-:W-:Y:S05]  /*09c0*/  @!P0 BRA `(.L_x_13) ;  /* 0x0000000400d08947 */ /* 0x000fea0003800000 */
[C---:B------:R-:W-:Y:S01]  /*09d0*/  ISETP.GE.U32.AND P0, PT, R5.reuse, 0x4, PT ;  /* 0x000000040500780c */ /* 0x040fe20003f06070 */
[----:B------:R-:W-:Y:S01]  /*09e0*/  IMAD.MOV.U32 R12, RZ, RZ, RZ ;  /* 0x000000ffff0c7224 */ /* 0x000fe200078e00ff */
[----:B------:R-:W-:-:S11]  /*09f0*/  LOP3.LUT R6, R5, 0x3, RZ, 0xc0, !PT ;  /* 0x0000000305067812 */ /* 0x000fd600078ec0ff */
[----:B------:R-:W-:Y:S05]  /*0a00*/  @!P0 BRA `(.L_x_17) ;  /* 0x0000000400388947 */ /* 0x000fea0003800000 */
[----:B------:R-:W-:Y:S01]  /*0a10*/  IMAD.SHL.U32 R8, R5, 0x4, RZ ;  /* 0x0000000405087824 */ /* 0x000fe200078e00ff */
[----:B------:R-:W-:Y:S04]  /*0a20*/  LDS R11, [R4] ;  /* 0x00000000040b7984 */ /* 0x000fe80000000800 */
[----:B------:R-:W-:Y:S02]  /*0a30*/  LEA R12, R10, R8, 0x2 ;  /* 0x000000080a0c7211 */ /* 0x000fe400078e10ff */
[----:B------:R-:W-:-:S03]  /*0a40*/  LEA R10, R0, UR4, 0x2 ;  /* 0x00000004000a7c11 */ /* 0x000fc6000f8e10ff */
[----:B0-----:R-:W-:Y:S02]  /*0a50*/  IMAD R9, R12, R5, UR4 ;  /* 0x000000040c097e24 */ /* 0x001fe4000f8e0205 */
[----:B------:R0:W-:Y:S01]  /*0a60*/  LDS R13, [R10] ;  /* 0x000000000a0d7984 */ /* 0x0001e20000000800 */
[----:B------:R-:W-:Y:S02]  /*0a70*/  IMAD.IADD R14, R10, 0x1, R8 ;  /* 0x000000010a0e7824 */ /* 0x000fe400078e0208 */
[C-C-:B------:R-:W-:Y:S01]  /*0a80*/  IMAD R15, R5.reuse, 0x8, R10.reuse ;  /* 0x00000008050f7824 */ /* 0x140fe200078e020a */
[----:B------:R-:W1:Y:S01]  /*0a90*/  LDS R12, [R9] ;  /* 0x00000000090c7984 */ /* 0x000e620000000800 */
[C-C-:B------:R-:W-:Y:S02]  /*0aa0*/  IMAD R16, R5.reuse, 0xc, R10.reuse ;  /* 0x0000000c05107824 */ /* 0x140fe400078e020a */
[----:B0-----:R-:W-:Y:S02]  /*0ab0*/  IMAD R10, R5, 0x10, R10 ;  /* 0x00000010050a7824 */ /* 0x001fe400078e020a */
[----:B-1----:R-:W-:-:S05]  /*0ac0*/  IMAD.IADD R12, R12, 0x1, R13 ;  /* 0x000000010c0c7824 */ /* 0x002fca00078e020d */
[----:B------:R-:W-:-:S13]  /*0ad0*/  ISETP.GT.AND P0, PT, R11, R12, PT ;  /* 0x0000000c0b00720c */ /* 0x000fda0003f04270 */
[----:B------:R-:W-:Y:S01]  /*0ae0*/  @P0 STS [R4], R12 ;  /* 0x0000000c04000388 */ /* 0x000fe20000000800 */
[----:B------:R-:W-:Y:S06]  /*0af0*/  BAR.SYNC.DEFER_BLOCKING 0x0 ;  /* 0x0000000000007b1d */ /* 0x000fec0000010000 */
[----:B------:R-:W-:Y:S04]  /*0b00*/  LDS R14, [R14] ;  /* 0x000000000e0e7984 */ /* 0x000fe80000000800 */
[----:B------:R-:W0:Y:S04]  /*0b10*/  LDS R13, [R9+0x4] ;  /* 0x00000400090d7984 */ /* 0x000e280000000800 */
[----:B------:R-:W1:Y:S01]  /*0b20*/  LDS R11, [R4] ;  /* 0x00000000040b7984 */ /* 0x000e620000000800 */
[----:B0-----:R-:W-:-:S05]  /*0b30*/  IMAD.IADD R13, R13, 0x1, R14 ;  /* 0x000000010d0d7824 */ /* 0x001fca00078e020e */
[----:B-1----:R-:W-:-:S13]  /*0b40*/  ISETP.GT.AND P0, PT, R11, R13, PT ;  /* 0x0000000d0b00720c */ /* 0x002fda0003f04270 */
[----:B------:R-:W-:Y:S01]  /*0b50*/  @P0 STS [R4], R13 ;  /* 0x0000000d04000388 */ /* 0x000fe20000000800 */
[----:B------:R-:W-:Y:S06]  /*0b60*/  BAR.SYNC.DEFER_BLOCKING 0x0 ;  /* 0x0000000000007b1d */ /* 0x000fec0000010000 */
[----:B------:R-:W-:Y:S04]  /*0b70*/  LDS R15, [R15] ;  /* 0x000000000f0f7984 */ /* 0x000fe80000000800 */
[----:B------:R-:W0:Y:S04]  /*0b80*/  LDS R12, [R9+0x8] ;  /* 0x00000800090c7984 */ /* 0x000e280000000800 */
[----:B------:R-:W1:Y:S01]  /*0b90*/  LDS R11, [R4] ;  /* 0x00000000040b7984 */ /* 0x000e620000000800 */
[----:B0-----:R-:W-:-:S04]  /*0ba0*/  IADD3 R14, PT, PT, R12, R15, RZ ;  /* 0x0000000f0c0e7210 */ /* 0x001fc80007ffe0ff */
[----:B-1----:R-:W-:-:S13]  /*0bb0*/  ISETP.GT.AND P0, PT, R11, R14, PT ;  /* 0x0000000e0b00720c */ /* 0x002fda0003f04270 */
        /* <DEDUP_REMOVED lines=15> */
.L_x_18:
[----:B------:R-:W-:Y:S01]  /*0cb0*/  LDS R14, [R9+-0x8] ;  /* 0xfffff800090e7984 */ /* 0x000fe20000000800 */
[----:B------:R-:W-:Y:S01]  /*0cc0*/  IADD3 R17, PT, PT, R8, R10, RZ ;  /* 0x0000000a08117210 */ /* 0x000fe20007ffe0ff */
[----:B0-----:R-:W-:Y:S01]  /*0cd0*/  IMAD R16, R5, 0x8, R10 ;  /* 0x0000000805107824 */ /* 0x001fe200078e020a */
[----:B------:R-:W-:Y:S01]  /*0ce0*/  IADD3 R11, PT, PT, R11, 0x4, RZ ;  /* 0x000000040b0b7810 */ /* 0x000fe20007ffe0ff */
[----:B------:R-:W0:Y:S04]  /*0cf0*/  LDS R15, [R10] ;  /* 0x000000000a0f7984 */ /* 0x000e280000000800 */
[----:B------:R-:W1:Y:S01]  /*0d00*/  LDS R13, [R4] ;  /* 0x00000000040d7984 */ /* 0x000e620000000800 */
[----:B0-----:R-:W-:-:S05]  /*0d10*/  IMAD.IADD R15, R14, 0x1, R15 ;  /* 0x000000010e0f7824 */ /* 0x001fca00078e020f */
[----:B-1----:R-:W-:-:S13]  /*0d20*/  ISETP.GT.AND P0, PT, R13, R15, PT ;  /* 0x0000000f0d00720c */ /* 0x002fda0003f04270 */
[----:B------:R-:W-:Y:S01]  /*0d30*/  @P0 STS [R4], R15 ;  /* 0x0000000f04000388 */ /* 0x000fe20000000800 */
[----:B------:R-:W-:Y:S06]  /*0d40*/  BAR.SYNC.DEFER_BLOCKING 0x0 ;  /* 0x0000000000007b1d */ /* 0x000fec0000010000 */
[----:B------:R-:W-:Y:S04]  /*0d50*/  LDS R17, [R17] ;  /* 0x0000000011117984 */ /* 0x000fe80000000800 */
[----:B------:R-:W0:Y:S04]  /*0d60*/  LDS R14, [R9+-0x4] ;  /* 0xfffffc00090e7984 */ /* 0x000e280000000800 */
[----:B------:R-:W1:Y:S01]  /*0d70*/  LDS R13, [R4] ;  /* 0x00000000040d7984 */ /* 0x000e620000000800 */
[----:B0-----:R-:W-:-:S05]  /*0d80*/  IMAD.IADD R18, R14, 0x1, R17 ;  /* 0x000000010e127824 */ /* 0x001fca00078e0211 */
[----:B-1----:R-:W-:-:S13]  /*0d90*/  ISETP.GT.AND P0, PT, R13, R18, PT ;  /* 0x000000120d00720c */ /* 0x002fda0003f04270 */
[----:B------:R-:W-:Y:S01]  /*0da0*/  @P0 STS [R4], R18 ;  /* 0x0000001204000388 */ /* 0x000fe20000000800 */
[----:B------:R-:W-:Y:S06]  /*0db0*/  BAR.SYNC.DEFER_BLOCKING 0x0 ;  /* 0x0000000000007b1d */ /* 0x000fec0000010000 */
[----:B------:R-:W-:Y:S04]  /*0dc0*/  LDS R15, [R16] ;  /* 0x00000000100f7984 */ /* 0x000fe80000000800 */
[----:B------:R-:W0:Y:S04]  /*0dd0*/  LDS R14, [R9] ;  /* 0x00000000090e7984 */ /* 0x000e280000000800 */
[----:B------:R-:W1:Y:S01]  /*0de0*/  LDS R13, [R4] ;  /* 0x00000000040d7984 */ /* 0x000e620000000800 */
[----:B0-----:R-:W-:-:S02]  /*0df0*/  IMAD.IADD R17, R14, 0x1, R15 ;  /* 0x000000010e117824 */ /* 0x001fc400078e020f */
[C-C-:B------:R-:W-:Y:S02]  /*0e00*/  IMAD R15, R5.reuse, 0xc, R10.reuse ;  /* 0x0000000c050f7824 */ /* 0x140fe400078e020a */
[----:B------:R-:W-:Y:S01]  /*0e10*/  IMAD R10, R5, 0x10, R10 ;  /* 0x00000010050a7824 */ /* 0x000fe200078e020a */
[----:B-1----:R-:W-:-:S13]  /*0e20*/  ISETP.GT.AND P0, PT, R13, R17, PT ;  /* 0x000000110d00720c */ /* 0x002fda0003f04270 */
[----:B------:R-:W-:Y:S01]  /*0e30*/  @P0 STS [R4], R17 ;  /* 0x0000001104000388 */ /* 0x000fe20000000800 */
[----:B------:R-:W-:Y:S06]  /*0e40*/  BAR.SYNC.DEFER_BLOCKING 0x0 ;  /* 0x0000000000007b1d */ /* 0x000fec0000010000 */
[----:B------:R-:W-:Y:S04]  /*0e50*/  LDS R15, [R15] ;  /* 0x000000000f0f7984 */ /* 0x000fe80000000800 */
[----:B------:R0:W1:Y:S04]  /*0e60*/  LDS R14, [R9+0x4] ;  /* 0x00000400090e7984 */ /* 0x0000680000000800 */
[----:B------:R-:W2:Y:S01]  /*0e70*/  LDS R13, [R4] ;  /* 0x00000000040d7984 */ /* 0x000ea20000000800 */
[----:B0-----:R-:W-:-:S02]  /*0e80*/  VIADD R9, R9, 0x10 ;  /* 0x0000001009097836 */ /* 0x001fc40000000000 */
[----:B-1----:R-:W-:-:S05]  /*0e90*/  IMAD.IADD R14, R14, 0x1, R15 ;  /* 0x000000010e0e7824 */ /* 0x002fca00078e020f */
[----:B--2---:R-:W-:-:S13]  /*0ea0*/  ISETP.GT.AND P0, PT, R13, R14, PT ;  /* 0x0000000e0d00720c */ /* 0x004fda0003f04270 */
[----:B------:R1:W-:Y:S01]  /*0eb0*/  @P0 STS [R4], R14 ;  /* 0x0000000e04000388 */ /* 0x0003e20000000800 */
[----:B------:R-:W-:Y:S01]  /*0ec0*/  BAR.SYNC.DEFER_BLOCKING 0x0 ;  /* 0x0000000000007b1d */ /* 0x000fe20000010000 */
[----:B------:R-:W-:-:S13]  /*0ed0*/  ISETP.NE.AND P0, PT, R11, RZ, PT ;  /* 0x000000ff0b00720c */ /* 0x000fda0003f05270 */
[----:B-1----:R-:W-:Y:S05]  /*0ee0*/  @P0 BRA `(.L_x_18) ;  /* 0xfffffffc00700947 */ /* 0x002fea000383ffff */
.L_x_17:
[----:B------:R-:W-:-:S13]  /*0ef0*/  ISETP.NE.AND P0, PT, R6, RZ, PT ;  /* 0x000000ff0600720c */ /* 0x000fda0003f05270 */
[----:B------:R-:W-:Y:S05]  /*0f00*/  @!P0 BRA `(.L_x_13) ;  /* 0x0000000000808947 */ /* 0x000fea0003800000 */
[----:B------:R-:W-:Y:S01]  /*0f10*/  IMAD R0, R12, R5, R0 ;  /* 0x000000050c007224 */ /* 0x000fe200078e0200 */
[----:B------:R-:W-:Y:S01]  /*0f20*/  IADD3 R6, PT, PT, -R6, 0x1, RZ ;  /* 0x0000000106067810 */ /* 0x000fe20007ffe1ff */
[----:B------:R-:W-:-:S03]  /*0f30*/  IMAD.IADD R7, R7, 0x1, R12 ;  /* 0x0000000107077824 */ /* 0x000fc600078e020c */
[----:B------:R-:W-:Y:S02]  /*0f40*/  LEA R10, R0, UR4, 0x2 ;  /* 0x00000004000a7c11 */ /* 0x000fe4000f8e10ff */
[----:B------:R-:W-:Y:S01]  /*0f50*/  LEA R7, R7, UR5, 0x2 ;  /* 0x0000000507077c11 */ /* 0x000fe2000f8e10ff */
[----:B------:R-:W-:Y:S01]  /*0f60*/  LDS R0, [R4] ;  /* 0x0000000004007984 */ /* 0x000fe20000000800 */
[----:B------:R-:W-:-:S03]  /*0f70*/  LEA R5, R5, R10, 0x2 ;  /* 0x0000000a05057211 */ /* 0x000fc600078e10ff */
[----:B------:R-:W-:Y:S04]  /*0f80*/  LDS R8, [R7+UR4] ;  /* 0x0000000407087984 */ /* 0x000fe80008000800 */
[----:B0-----:R-:W0:Y:S02]  /*0f90*/  LDS R9, [R10] ;  /* 0x000000000a097984 */ /* 0x001e240000000800 */
[----:B0-----:R-:W-:Y:S02]  /*0fa0*/  IMAD.IADD R9, R8, 0x1, R9 ;  /* 0x0000000108097824 */ /* 0x001fe400078e0209 */
[----:B------:R-:W-:-:S03]  /*0fb0*/  VIADD R8, R7, UR4 ;  /* 0x0000000407087c36 */ /* 0x000fc60008000000 */
[----:B------:R-:W-:-:S13]  /*0fc0*/  ISETP.GT.AND P0, PT, R0, R9, PT ;  /* 0x000000090000720c */ /* 0x000fda0003f04270 */
[----:B------:R1:W-:Y:S01]  /*0fd0*/  @P0 STS [R4], R9 ;  /* 0x0000000904000388 */ /* 0x0003e20000000800 */
[----:B------:R-:W-:Y:S01]  /*0fe0*/  BAR.SYNC.DEFER_BLOCKING 0x0 ;  /* 0x0000000000007b1d */ /* 0x000fe20000010000 */
[----:B------:R-:W-:-:S13]  /*0ff0*/  ISETP.NE.AND P0, PT, R6, RZ, PT ;  /* 0x000000ff0600720c */ /* 0x000fda0003f05270 */
[----:B-1----:R-:W-:Y:S05]  /*1000*/  @!P0 BRA `(.L_x_13) ;  /* 0x0000000000408947 */ /* 0x002fea0003800000 */
[----:B------:R-:W0:Y:S01]  /*1010*/  LDC R10, c[0x0][0x390] ;  /* 0x0000e400ff0a7b82 */ /* 0x000e220000000800 */
[----:B------:R-:W-:Y:S02]  /*1020*/  VIADD R8, R8, 0x4 ;  /* 0x0000000408087836 */ /* 0x000fe40000000000 */
[----:B------:R-:W-:Y:S02]  /*1030*/  IMAD.MOV.U32 R7, RZ, RZ, R5 ;  /* 0x000000ffff077224 */ /* 0x000fe400078e0005 */
[----:B------:R-:W-:-:S07]  /*1040*/  IMAD.MOV.U32 R9, RZ, RZ, R6 ;  /* 0x000000ffff097224 */ /* 0x000fce00078e0006 */
.L_x_19:
[----:B------:R1:W-:Y:S01]  /*1050*/  LDS R5, [R8] ;  /* 0x0000000008057984 */ /* 0x0003e20000000800 */
[----:B------:R-:W-:-:S03]  /*1060*/  VIADD R9, R9, 0x1 ;  /* 0x0000000109097836 */ /* 0x000fc60000000000 */
[----:B------:R0:W2:Y:S04]  /*1070*/  LDS R6, [R7] ;  /* 0x0000000007067984 */ /* 0x0000a80000000800 */
[----:B------:R-:W3:Y:S01]  /*1080*/  LDS R0, [R4] ;  /* 0x0000000004007984 */ /* 0x000ee20000000800 */
[----:B-1----:R-:W-:Y:S02]  /*1090*/  VIADD R8, R8, 0x4 ;  /* 0x0000000408087836 */ /* 0x002fe40000000000 */
[----:B0-----:R-:W-:Y:S01]  /*10a0*/  IMAD R7, R10, 0x4, R7 ;  /* 0x000000040a077824 */ /* 0x001fe200078e0207 */
[----:B--2---:R-:W-:-:S04]  /*10b0*/  IADD3 R5, PT, PT, R5, R6, RZ ;  /* 0x0000000605057210 */ /* 0x004fc80007ffe0ff */
[----:B---3--:R-:W-:-:S13]  /*10c0*/  ISETP.GT.AND P0, PT, R0, R5, PT ;  /* 0x000000050000720c */ /* 0x008fda0003f04270 */
[----:B------:R1:W-:Y:S01]  /*10d0*/  @P0 STS [R4], R5 ;  /* 0x0000000504000388 */ /* 0x0003e20000000800 */
[----:B------:R-:W-:Y:S01]  /*10e0*/  BAR.SYNC.DEFER_BLOCKING 0x0 ;  /* 0x0000000000007b1d */ /* 0x000fe20000010000 */
[----:B------:R-:W-:-:S13]  /*10f0*/  ISETP.NE.AND P0, PT, R9, RZ, PT ;  /* 0x000000ff0900720c */ /* 0x000fda0003f05270 */
[----:B-1----:R-:W-:Y:S05]  /*1100*/  @P0 BRA `(.L_x_19) ;  /* 0xfffffffc00d00947 */ /* 0x002fea000383ffff */
.L_x_13:
[----:B------:R-:W1:Y:S04]  /*1110*/  LDS R5, [R4] ;  /* 0x0000000004057984 */ /* 0x000e680000000800 */
[----:B-1----:R-:W-:Y:S01]  /*1120*/  STG.E desc[UR8][R2.64], R5 ;  /* 0x0000000502007986 */ /* 0x002fe2000c101908 */
[----:B------:R-:W-:Y:S05]  /*1130*/  EXIT ;  /* 0x000000000000794d */ /* 0x000fea0003800000 */
.L_x_20:
        /* <DEDUP_REMOVED lines=12> */
.L_x_28:


//--------------------- .text._Z13cudaFW_phase1iiPii --------------------------
	.section	.text._Z13cudaFW_phase1iiPii,"ax",@progbits
	.align	128
        .global         _Z13cudaFW_phase1iiPii
        .type           _Z13cudaFW_phase1iiPii,@function
        .size           _Z13cudaFW_phase1iiPii,(.L_x_29 - _Z13cudaFW_phase1iiPii)
        .other          _Z13cudaFW_phase1iiPii,@"STO_CUDA_ENTRY STV_DEFAULT"
_Z13cudaFW_phase1iiPii:
.text._Z13cudaFW_phase1iiPii:
[----:B------:R-:W-:Y:S01]  /*0000*/  LDC R1, c[0x0][0x37c] ;  /* 0x0000df00ff017b82 */ /* 0x000fe20000000800 */
[----:B------:R-:W0:Y:S01]  /*0010*/  S2R R6, SR_TID.X ;  /* 0x0000000000067919 */ /* 0x000e220000002100 */
[----:B------:R-:W1:Y:S06]  /*0020*/  LDCU UR4, c[0x0][0x390] ;  /* 0x00007200ff0477ac */ /* 0x000e6c0008000800 */
[----:B------:R-:W2:Y:S01]  /*0030*/  LDC.64 R2, c[0x0][0x388] ;  /* 0x0000e200ff027b82 */ /* 0x000ea20000000a00 */
[----:B------:R-:W3:Y:S01]  /*0040*/  S2R R0, SR_TID.Y ;  /* 0x0000000000007919 */ /* 0x000ee20000002200 */
[----:B------:R-:W0:Y:S01]  /*0050*/  LDCU.64 UR8, c[0x0][0x380] ;  /* 0x00007000ff0877ac */ /* 0x000e220008000a00 */
[----:B------:R-:W4:Y:S01]  /*0060*/  LDCU.64 UR6, c[0x0][0x358] ;  /* 0x00006b00ff0677ac */ /* 0x000f220008000a00 */
[----:B-1----:R-:W-:-:S04]  /*0070*/  IMAD.U32 R5, RZ, RZ, UR4 ;  /* 0x00000004ff057e24 */ /* 0x002fc8000f8e00ff */
[C---:B0-----:R-:W-:Y:S02]  /*0080*/  IMAD R4, R5.reuse, UR8, R6 ;  /* 0x0000000805047c24 */ /* 0x041fe4000f8e0206 */
[----:B---3--:R-:W-:-:S05]  /*0090*/  IMAD R7, R5, UR8, R0 ;  /* 0x0000000805077c24 */ /* 0x008fca000f8e0200 */
[C---:B------:R-:W-:Y:S01]  /*00a0*/  VIMNMX R8, PT, PT, R4.reuse, R7, !PT ;  /* 0x0000000704087248 */ /* 0x040fe20007fe0100 */
[----:B------:R-:W-:-:S03]  /*00b0*/  IMAD R7, R4, UR9, R7 ;  /* 0x0000000904077c24 */ /* 0x000fc6000f8e0207 */
[----:B------:R-:W-:Y:S01]  /*00c0*/  ISETP.GE.AND P1, PT, R8, UR9, PT ;  /* 0x0000000908007c0c */ /* 0x000fe2000bf26270 */
[----:B--2---:R-:W-:-:S12]  /*00d0*/  IMAD.WIDE R2, R7, 0x4, R2 ;  /* 0x0000000407027825 */ /* 0x004fd800078e0202 */
[----:B----4-:R-:W2:Y:S01]  /*00e0*/  @!P1 LDG.E R9, desc[UR6][R2.64] ;  /* 0x0000000602099981 */ /* 0x010ea2000c1e1900 */
[----:B------:R-:W0:Y:S01]  /*00f0*/  S2UR UR5, SR_CgaCtaId ;  /* 0x00000000000579c3 */ /* 0x000e220000008800 */
[----:B------:R-:W-:Y:S01]  /*0100*/  IMAD R7, R6, R5, RZ ;  /* 0x0000000506077224 */ /* 0x000fe200078e02ff */
[----:B------:R-:W-:Y:S01]  /*0110*/  UMOV UR4, 0x400 ;  /* 0x0000040000047882 */ /* 0x000fe20000000000 */
[----:B------:R-:W-:Y:S02]  /*0120*/  ISETP.GE.AND P0, PT, R8, UR9, PT ;  /* 0x0000000908007c0c */ /* 0x000fe4000bf06270 */
[----:B------:R-:W-:-:S11]  /*0130*/  IMAD.IADD R4, R7, 0x1, R0 ;  /* 0x0000000107047824 */ /* 0x000fd600078e0200 */
[----:B------:R-:W-:Y:S01]  /*0140*/  @P0 IMAD.MOV.U32 R11, RZ, RZ, 0x989680 ;  /* 0x00989680ff0b0424 */ /* 0x000fe200078e00ff */
[----:B0-----:R-:W-:-:S06]  /*0150*/  ULEA UR4, UR5, UR4, 0x18 ;  /* 0x0000000405047291 */ /* 0x001fcc000f8ec0ff */
[----:B------:R-:W-:-:S05]  /*0160*/  LEA R4, R4, UR4, 0x2 ;  /* 0x0000000404047c11 */ /* 0x000fca000f8e10ff */
[----:B--2---:R0:W-:Y:S01]  /*0170*/  @!P1 STS [R4], R9 ;  /* 0x0000000904009388 */ /* 0x0041e20000000800 */
[----:B------:R-:W-:-:S03]  /*0180*/  ISETP.GE.AND P1, PT, R5, 0x1, PT ;  /* 0x000000010500780c */ /* 0x000fc60003f26270 */
[----:B------:R0:W-:Y:S01]  /*0190*/  @P0 STS [R4], R11 ;  /* 0x0000000b04000388 */ /* 0x0001e20000000800 */
[----:B------:R-:W-:Y:S09]  /*01a0*/  BAR.SYNC.DEFER_BLOCKING 0x0 ;  /* 0x0000000000007b1d */ /* 0x000ff20000010000 */
[----:B0-----:R-:W-:Y:S05]  /*01b0*/  @!P1 BRA `(.L_x_21) ;  /* 0x00000004000c9947 */ /* 0x001fea0003800000 */
[C---:B------:R-:W-:Y:S01]  /*01c0*/  ISETP.GE.U32.AND P2, PT, R5.reuse, 0x4, PT ;  /* 0x000000040500780c */ /* 0x040fe20003f46070 */
[----:B------:R-:W-:Y:S01]  /*01d0*/  HFMA2 R8, -RZ, RZ, 0, 0 ;  /* 0x00000000ff087431 */ /* 0x000fe200000001ff */
[----:B------:R-:W-:-:S04]  /*01e0*/  LOP3.LUT R6, R5, 0x3, RZ, 0xc0, !PT ;  /* 0x0000000305067812 */ /* 0x000fc800078ec0ff */
[----:B------:R-:W-:-:S07]  /*01f0*/  ISETP.NE.AND P1, PT, R6, RZ, PT ;  /* 0x000000ff0600720c */ /* 0x000fce0003f25270 */
[----:B------:R-:W-:Y:S06]  /*0200*/  @!P2 BRA `(.L_x_22) ;  /* 0x0000000000aca947 */ /* 0x000fec0003800000 */
[----:B------:R-:W0:Y:S01]  /*0210*/  LDC R9, c[0x0][0x390] ;  /* 0x0000e400ff097b82 */ /* 0x000e220000000800 */
[----:B------:R-:W-:Y:S02]  /*0220*/  LEA R11, R7, UR4, 0x2 ;  /* 0x00000004070b7c11 */ /* 0x000fe4000f8e10ff */
[----:B------:R-:W-:Y:S02]  /*0230*/  LOP3.LUT R8, R5, 0x7ffffffc, RZ, 0xc0, !PT ;  /* 0x7ffffffc05087812 */ /* 0x000fe400078ec0ff */
[----:B------:R-:W-:Y:S01]  /*0240*/  LEA R10, R0, UR4, 0x2 ;  /* 0x00000004000a7c11 */ /* 0x000fe2000f8e10ff */
[----:B------:R-:W-:Y:S02]  /*0250*/  VIADD R11, R11, 0x8 ;  /* 0x000000080b0b7836 */ /* 0x000fe40000000000 */
[----:B------:R-:W-:-:S07]  /*0260*/  IMAD.MOV R12, RZ, RZ, -R8 ;  /* 0x000000ffff0c7224 */ /* 0x000fce00078e0a08 */
.L_x_23:
[----:B------:R-:W-:Y:S01]  /*0270*/  LDS R13, [R11+-0x8] ;  /* 0xfffff8000b0d7984 */ /* 0x000fe20000000800 */
[----:B------:R-:W-:-:S03]  /*0280*/  VIADD R12, R12, 0x4 ;  /* 0x000000040c0c7836 */ /* 0x000fc60000000000 */
[----:B------:R-:W1:Y:S04]  /*0290*/  LDS R14, [R10] ;  /* 0x000000000a0e7984 */ /* 0x000e680000000800 */
[----:B------:R-:W2:Y:S01]  /*02a0*/  LDS R5, [R4] ;  /* 0x0000000004057984 */ /* 0x000ea20000000800 */
[----:B-1----:R-:W-:-:S05]  /*02b0*/  IMAD.IADD R18, R13, 0x1, R14 ;  /* 0x000000010d127824 */ /* 0x002fca00078e020e */
[----:B--2---:R-:W-:Y:S02]  /*02c0*/  ISETP.GT.AND P2, PT, R5, R18, PT ;  /* 0x000000120500720c */ /* 0x004fe40003f44270 */
[----:B0-----:R-:W-:-:S05]  /*02d0*/  MOV R5, R9 ;  /* 0x0000000900057202 */ /* 0x001fca0000000f00 */
[C-C-:B------:R-:W-:Y:S02]  /*02e0*/  IMAD R15, R5.reuse, 0x4, R10.reuse ;  /* 0x00000004050f7824 */ /* 0x140fe400078e020a */
[----:B------:R-:W-:-:S04]  /*02f0*/  IMAD R16, R5, 0x8, R10 ;  /* 0x0000000805107824 */ /* 0x000fc800078e020a */
[----:B------:R-:W-:Y:S01]  /*0300*/  @P2 STS [R4], R18 ;  /* 0x0000001204002388 */ /* 0x000fe20000000800 */
[----:B------:R-:W-:Y:S06]  /*0310*/  BAR.SYNC.DEFER_BLOCKING 0x0 ;  /* 0x0000000000007b1d */ /* 0x000fec0000010000 */
[----:B------:R-:W-:Y:S04]  /*0320*/  LDS R15, [R15] ;  /* 0x000000000f0f7984 */ /* 0x000fe80000000800 */
[----:B------:R-:W0:Y:S04]  /*0330*/  LDS R14, [R11+-0x4] ;  /* 0xfffffc000b0e7984 */ /* 0x000e280000000800 */
[----:B------:R-:W1:Y:S01]  /*0340*/  LDS R13, [R4] ;  /* 0x00000000040d7984 */ /* 0x000e620000000800 */
[----:B0-----:R-:W-:-:S02]  /*0350*/  IMAD.IADD R19, R14, 0x1, R15 ;  /* 0x000000010e137824 */ /* 0x001fc400078e020f */
[C---:B------:R-:W-:Y:S01]  /*0360*/  IMAD R15, R5.reuse, 0xc, R10 ;  /* 0x0000000c050f7824 */ /* 0x040fe200078e020a */
[----:B------:R-:W-:Y:S02]  /*0370*/  LEA R10, R5, R10, 0x4 ;  /* 0x0000000a050a7211 */ /* 0x000fe400078e20ff */
[----:B-1----:R-:W-:-:S13]  /*0380*/  ISETP.GT.AND P2, PT, R13, R19, PT ;  /* 0x000000130d00720c */ /* 0x002fda0003f44270 */
[----:B------:R-:W-:Y:S01]  /*0390*/  @P2 STS [R4], R19 ;  /* 0x0000001304002388 */ /* 0x000fe20000000800 */
[----:B------:R-:W-:Y:S06]  /*03a0*/  BAR.SYNC.DEFER_BLOCKING 0x0 ;  /* 0x0000000000007b1d */ /* 0x000fec0000010000 */
[----:B------:R-:W-:Y:S04]  /*03b0*/  LDS R17, [R16] ;  /* 0x0000000010117984 */ /* 0x000fe80000000800 */
[----:B------:R-:W0:Y:S04]  /*03c0*/  LDS R14, [R11] ;  /* 0x000000000b0e7984 */ /* 0x000e280000000800 */
[----:B------:R-:W1:Y:S01]  /*03d0*/  LDS R13, [R4] ;  /* 0x00000000040d7984 */ /* 0x000e620000000800 */
[----:B0-----:R-:W-:-:S04]  /*03e0*/  IADD3 R17, PT, PT, R14, R17, RZ ;  /* 0x000000110e117210 */ /* 0x001fc80007ffe0ff */
        /* <DEDUP_REMOVED lines=13> */
.L_x_22:
[----:B------:R-:W-:Y:S05]  /*04c0*/  @!P1 BRA `(.L_x_21) ;  /* 0x0000000000489947 */ /* 0x000fea0003800000 */
[----:B------:R-:W0:Y:S01]  /*04d0*/  LDC R11, c[0x0][0x390] ;  /* 0x0000e400ff0b7b82 */ /* 0x000e220000000800 */
[----:B------:R-:W-:Y:S01]  /*04e0*/  IMAD R0, R8, R5, R0 ;  /* 0x0000000508007224 */ /* 0x000fe200078e0200 */
[----:B------:R-:W-:Y:S01]  /*04f0*/  IADD3 R6, PT, PT, -R6, RZ, RZ ;  /* 0x000000ff06067210 */ /* 0x000fe20007ffe1ff */
[----:B------:R-:W-:-:S03]  /*0500*/  IMAD.IADD R7, R7, 0x1, R8 ;  /* 0x0000000107077824 */ /* 0x000fc600078e0208 */
[----:B------:R-:W-:Y:S02]  /*0510*/  LEA R0, R0, UR4, 0x2 ;  /* 0x0000000400007c11 */ /* 0x000fe4000f8e10ff */
[----:B------:R-:W-:-:S07]  /*0520*/  LEA R7, R7, UR4, 0x2 ;  /* 0x0000000407077c11 */ /* 0x000fce000f8e10ff */
.L_x_24:
[----:B------:R1:W-:Y:S01]  /*0530*/  LDS R8, [R7] ;  /* 0x0000000007087984 */ /* 0x0003e20000000800 */
[----:B------:R-:W-:-:S03]  /*0540*/  VIADD R6, R6, 0x1 ;  /* 0x0000000106067836 */ /* 0x000fc60000000000 */
[----:B------:R0:W2:Y:S04]  /*0550*/  LDS R9, [R0] ;  /* 0x0000000000097984 */ /* 0x0000a80000000800 */
[----:B------:R-:W3:Y:S01]  /*0560*/  LDS R5, [R4] ;  /* 0x0000000004057984 */ /* 0x000ee20000000800 */
[----:B-1----:R-:W-:Y:S01]  /*0570*/  IADD3 R7, PT, PT, R7, 0x4, RZ ;  /* 0x0000000407077810 */ /* 0x002fe20007ffe0ff */
[----:B0-----:R-:W-:Y:S02]  /*0580*/  IMAD R0, R11, 0x4, R0 ;  /* 0x000000040b007824 */ /* 0x001fe400078e0200 */
[----:B--2---:R-:W-:-:S05]  /*0590*/  IMAD.IADD R8, R8, 0x1, R9 ;  /* 0x0000000108087824 */ /* 0x004fca00078e0209 */
[----:B---3--:R-:W-:-:S13]  /*05a0*/  ISETP.GT.AND P1, PT, R5, R8, PT ;  /* 0x000000080500720c */ /* 0x008fda0003f24270 */
[----:B------:R1:W-:Y:S01]  /*05b0*/  @P1 STS [R4], R8 ;  /* 0x0000000804001388 */ /* 0x0003e20000000800 */
[----:B------:R-:W-:Y:S01]  /*05c0*/  BAR.SYNC.DEFER_BLOCKING 0x0 ;  /* 0x0000000000007b1d */ /* 0x000fe20000010000 */
[----:B------:R-:W-:-:S13]  /*05d0*/  ISETP.NE.AND P1, PT, R6, RZ, PT ;  /* 0x000000ff0600720c */ /* 0x000fda0003f25270 */
[----:B-1----:R-:W-:Y:S05]  /*05e0*/  @P1 BRA `(.L_x_24) ;  /* 0xfffffffc00d01947 */ /* 0x002fea000383ffff */
.L_x_21:
[----:B------:R-:W0:Y:S04]  /*05f0*/  @!P0 LDS R5, [R4] ;  /* 0x0000000004058984 */ /* 0x000e280000000800 */
[----:B0-----:R-:W-:Y:S01]  /*0600*/  @!P0 STG.E desc[UR6][R2.64], R5 ;  /* 0x0000000502008986 */ /* 0x001fe2000c101906 */
[----:B------:R-:W-:Y:S06]  /*0610*/  BAR.SYNC.DEFER_BLOCKING 0x0 ;  /* 0x0000000000007b1d */ /* 0x000fec0000010000 */
[----:B------:R-:W-:Y:S05]  /*0620*/  EXIT ;  /* 0x000000000000794d */ /* 0x000fea0003800000 */
.L_x_25:
        /* <DEDUP_REMOVED lines=13> */
.L_x_29:


//--------------------- .nv.shared._Z14cuda_alignmentPiS_ii --------------------------
	.section	.nv.shared._Z14cuda_alignmentPiS_ii,"aw",@nobits
	.sectionflags	@""
	.align	16
	.zero		1024


//--------------------- .nv.shared.reserved.0     --------------------------
	.section	.nv.shared.reserved.0,"aw",@nobits
	.weak		__nv_reservedSMEM_offset_0_alias
	.size		__nv_reservedSMEM_offset_0_alias, 0, 64
	.other		__nv_reservedSMEM_offset_0_alias,@"STO_CUDA_RESERVED_SHARED STV_DEFAULT"
__nv_reservedSMEM_offset_0_alias:
	.zero		0
	.zero		64


//--------------------- .nv.shared._Z13cudaFW_phase3iiPiii --------------------------
	.section	.nv.shared._Z13cudaFW_phase3iiPiii,"aw",@nobits
	.sectionflags	@""
	.align	16
	.zero		1024


//--------------------- .nv.shared._Z13cudaFW_phase2iiPii --------------------------
	.section	.nv.shared._Z13cudaFW_phase2iiPii,"aw",@nobits
	.sectionflags	@""
	.align	16
	.zero		1024


//--------------------- .nv.shared._Z13cudaFW_phase1iiPii --------------------------
	.section	.nv.shared._Z13cudaFW_phase1iiPii,"aw",@nobits
	.sectionflags	@""
	.align	16
	.zero		1024


//--------------------- .nv.constant0._Z14cuda_alignmentPiS_ii --------------------------
	.section	.nv.constant0._Z14cuda_alignmentPiS_ii,"a",@progbits
	.sectionflags	@""
	.align	4
.nv.constant0._Z14cuda_alignmentPiS_ii:
	.zero		920


//--------------------- .nv.constant0._Z13cudaFW_phase3iiPiii --------------------------
	.section	.nv.constant0._Z13cudaFW_phase3iiPiii,"a",@progbits
	.sectionflags	@""
	.align	4
.nv.constant0._Z13cudaFW_phase3iiPiii:
	.zero		920


//--------------------- .nv.constant0._Z13cudaFW_phase2iiPii --------------------------
	.section	.nv.constant0._Z13cudaFW_phase2iiPii,"a",@progbits
	.sectionflags	@""
	.align	4
.nv.constant0._Z13cudaFW_phase2iiPii:
	.zero		916


//--------------------- .nv.constant0._Z13cudaFW_phase1iiPii --------------------------
	.section	.nv.constant0._Z13cudaFW_phase1iiPii,"a",@progbits
	.sectionflags	@""
	.align	4
.nv.constant0._Z13cudaFW_phase1iiPii:
	.zero		916


//--------------------- SYMBOLS --------------------------

	.type		.nv.reservedSmem.offset0,@object
	.size		.nv.reservedSmem.offset0,0x4
	.type		.nv.reservedSmem.cap,@object
	.size		.nv.reservedSmem.cap,0x4
